	.headerflags	@"EF_CUDA_TEXMODE_UNIFIED EF_CUDA_64BIT_ADDRESS EF_CUDA_SM80 EF_CUDA_VIRTUAL_SM(EF_CUDA_SM80)"
	.elftype	@"ET_EXEC"


//--------------------- .nv.info                  --------------------------
	.section	.nv.info,"",@"SHT_CUDA_INFO"
	.align	4


	//----- nvinfo : EIATTR_REGCOUNT
	.align		4
        /*0000*/ 	.byte	0x04, 0x2f
        /*0002*/ 	.short	(.L_1 - .L_0)
	.align		4
.L_0:
        /*0004*/ 	.word	index@(candidate2)
        /*0008*/ 	.word	0x00000020


	//----- nvinfo : EIATTR_MAX_STACK_SIZE
	.align		4
.L_1:
        /*000c*/ 	.byte	0x04, 0x23
        /*000e*/ 	.short	(.L_3 - .L_2)
	.align		4
.L_2:
        /*0010*/ 	.word	index@(candidate2)
        /*0014*/ 	.word	0x00000000


	//----- nvinfo : EIATTR_MIN_STACK_SIZE
	.align		4
.L_3:
        /*0018*/ 	.byte	0x04, 0x12
        /*001a*/ 	.short	(.L_5 - .L_4)
	.align		4
.L_4:
        /*001c*/ 	.word	index@(candidate2)
        /*0020*/ 	.word	0x00000000


	//----- nvinfo : EIATTR_FRAME_SIZE
	.align		4
.L_5:
        /*0024*/ 	.byte	0x04, 0x11
        /*0026*/ 	.short	(.L_7 - .L_6)
	.align		4
.L_6:
        /*0028*/ 	.word	index@(candidate2)
        /*002c*/ 	.word	0x00000000
.L_7:


//--------------------- .nv.info.candidate2       --------------------------
	.section	.nv.info.candidate2,"",@"SHT_CUDA_INFO"
	.align	4


	//----- nvinfo : EIATTR_CUDA_API_VERSION
	.align		4
        /*0000*/ 	.byte	0x04, 0x37
        /*0002*/ 	.short	(.L_9 - .L_8)
.L_8:
        /*0004*/ 	.word	0x00000075


	//----- nvinfo : EIATTR_SW2861232_WAR
	.align		4
.L_9:
        /*0008*/ 	.byte	0x01, 0x35
	.zero		2


	//----- nvinfo : EIATTR_PARAM_CBANK
	.align		4
        /*000c*/ 	.byte	0x04, 0x0a
        /*000e*/ 	.short	(.L_11 - .L_10)
	.align		4
.L_10:
        /*0010*/ 	.word	index@(.nv.constant0.candidate2)
        /*0014*/ 	.short	0x0160
        /*0016*/ 	.short	0x0018


	//----- nvinfo : EIATTR_CBANK_PARAM_SIZE
	.align		4
.L_11:
        /*0018*/ 	.byte	0x03, 0x19
        /*001a*/ 	.short	0x0018


	//----- nvinfo : EIATTR_KPARAM_INFO
	.align		4
        /*001c*/ 	.byte	0x04, 0x17
        /*001e*/ 	.short	(.L_13 - .L_12)
.L_12:
        /*0020*/ 	.word	0x00000000
        /*0024*/ 	.short	0x0002
        /*0026*/ 	.short	0x0010
        /*0028*/ 	.byte	0x00, 0xf0, 0x21, 0x00


	//----- nvinfo : EIATTR_KPARAM_INFO
	.align		4
.L_13:
        /*002c*/ 	.byte	0x04, 0x17
        /*002e*/ 	.short	(.L_15 - .L_14)
.L_14:
        /*0030*/ 	.word	0x00000000
        /*0034*/ 	.short	0x0001
        /*0036*/ 	.short	0x0008
        /*0038*/ 	.byte	0x00, 0xf0, 0x21, 0x00


	//----- nvinfo : EIATTR_KPARAM_INFO
	.align		4
.L_15:
        /*003c*/ 	.byte	0x04, 0x17
        /*003e*/ 	.short	(.L_17 - .L_16)
.L_16:
        /*0040*/ 	.word	0x00000000
        /*0044*/ 	.short	0x0000
        /*0046*/ 	.short	0x0000
        /*0048*/ 	.byte	0x00, 0xf0, 0x21, 0x00


	//----- nvinfo : EIATTR_MAXREG_COUNT
	.align		4
.L_17:
        /*004c*/ 	.byte	0x03, 0x1b
        /*004e*/ 	.short	0x0080


	//----- nvinfo : EIATTR_EXIT_INSTR_OFFSETS
	.align		4
        /*0050*/ 	.byte	0x04, 0x1c
        /*0052*/ 	.short	(.L_19 - .L_18)


	//   ....[0]....
.L_18:
        /*0054*/ 	.word	0x000175f0


	//----- nvinfo : EIATTR_MAX_THREADS
	.align		4
.L_19:
        /*0058*/ 	.byte	0x04, 0x05
        /*005a*/ 	.short	(.L_21 - .L_20)
.L_20:
        /*005c*/ 	.word	0x00000200
        /*0060*/ 	.word	0x00000001
        /*0064*/ 	.word	0x00000001
.L_21:


//--------------------- .nv.rel.action            --------------------------
	.section	.nv.rel.action,"",@"SHT_CUDA_RELOCINFO"
	.align	8
	.sectionentsize	8
        /*0000*/ 	.byte	0x4b, 0x00, 0x00, 0x00, 0x00, 0x00, 0x00, 0x00, 0x00, 0x02, 0x02, 0x08, 0x10, 0x0a, 0x2f, 0x22
        /* <DEDUP_REMOVED lines=13> */


//--------------------- .nv.constant0.candidate2  --------------------------
	.section	.nv.constant0.candidate2,"a",@progbits
	.align	4
.nv.constant0.candidate2:
	.zero		376


//--------------------- .text.candidate2          --------------------------
	.section	.text.candidate2,"ax",@progbits
	.sectionflags	@"SHF_BARRIERS=1"
	.sectioninfo	@"SHI_REGISTERS=32"
	.align	128
        .global         candidate2
        .type           candidate2,@function
        .size           candidate2,(.L_x_1 - candidate2)
        .other          candidate2,@"STO_CUDA_ENTRY STV_DEFAULT"
candidate2:
.text.candidate2:
[----:B------:R-:W-:-:S02]  /*0000*/  MOV R1, c[0x0][0x28] ;  /* 0x00000a0000017a02 */ /* 0x000fc40000000f00 */
[----:B------:R-:W0:Y:S01]  /*0010*/  S2R R29, SR_CTAID.X ;  /* 0x00000000001d7919 */ /* 0x000e220000002500 */
[----:B------:R-:W-:Y:S01]  /*0020*/  HFMA2.MMA R28, -RZ, RZ, 0, 0 ;  /* 0x00000000ff1c7435 */ /* 0x000fe200000001ff */
[----:B------:R-:W-:Y:S01]  /*0030*/  MOV R2, RZ ;  /* 0x000000ff00027202 */ /* 0x000fe20000000f00 */
[----:B------:R-:W-:Y:S01]  /*0040*/  HFMA2.MMA R4, -RZ, RZ, 0, 2.384185791015625e-07 ;  /* 0x00000004ff047435 */ /* 0x000fe200000001ff */
[----:B------:R-:W1:Y:S01]  /*0050*/  S2R R3, SR_TID.X ;  /* 0x0000000000037919 */ /* 0x000e620000002100 */
[----:B------:R-:W-:-:S03]  /*0060*/  ULDC.64 UR4, c[0x0][0x118] ;  /* 0x0000460000047ab9 */ /* 0x000fc60000000a00 */
[----:B------:R-:W-:Y:S06]  /*0070*/  BAR.SYNC 0x0 ;  /* 0x0000000000007b1d */ /* 0x000fec0000000000 */
[----:B0-----:R-:W-:-:S04]  /*0080*/  IMAD.HI R28, R29, -0x6db6db6d, R28 ;  /* 0x924924931d1c7827 */ /* 0x001fc800078e021c */
[C---:B-1----:R-:W-:Y:S01]  /*0090*/  IMAD.HI R0, R3.reuse, -0x6db6db6d, R2 ;  /* 0x9249249303007827 */ /* 0x042fe200078e0202 */
[----:B------:R-:W-:Y:S02]  /*00a0*/  SHF.R.U32.HI R7, RZ, 0x1f, R28 ;  /* 0x0000001fff077819 */ /* 0x000fe4000001161c */
[C---:B------:R-:W-:Y:S02]  /*00b0*/  LOP3.LUT R2, R3.reuse, 0xf, RZ, 0xc0, !PT ;  /* 0x0000000f03027812 */ /* 0x040fe400078ec0ff */
[----:B------:R-:W-:Y:S02]  /*00c0*/  SHF.R.U32.HI R5, RZ, 0x1f, R0 ;  /* 0x0000001fff057819 */ /* 0x000fe40000011600 */
[----:B------:R-:W-:Y:S02]  /*00d0*/  LEA.HI.SX32 R28, R28, R7, 0x1e ;  /* 0x000000071c1c7211 */ /* 0x000fe400078ff2ff */
[----:B------:R-:W-:Y:S02]  /*00e0*/  LEA.HI.SX32 R0, R0, R5, 0x1e ;  /* 0x0000000500007211 */ /* 0x000fe400078ff2ff */
[C---:B------:R-:W-:Y:S01]  /*00f0*/  SHF.L.U32 R7, R28.reuse, 0x12, RZ ;  /* 0x000000121c077819 */ /* 0x040fe200000006ff */
[----:B------:R-:W-:Y:S01]  /*0100*/  IMAD R29, R28, -0x7, R29 ;  /* 0xfffffff91c1d7824 */ /* 0x000fe200078e021d */
[----:B------:R-:W-:Y:S01]  /*0110*/  SHF.L.U32 R27, R3, 0x5, RZ ;  /* 0x00000005031b7819 */ /* 0x000fe200000006ff */
[----:B------:R-:W-:Y:S01]  /*0120*/  IMAD R5, R0, -0x7, R3 ;  /* 0xfffffff900057824 */ /* 0x000fe200078e0203 */
[----:B------:R-:W-:-:S02]  /*0130*/  LOP3.LUT R2, R7, 0xfffc0000, R2, 0xe2, !PT ;  /* 0xfffc000007027812 */ /* 0x000fc400078ee202 */
[----:B------:R-:W-:Y:S01]  /*0140*/  ISETP.GT.AND P0, PT, R3, 0x6f, PT ;  /* 0x0000006f0300780c */ /* 0x000fe20003f04270 */
[----:B------:R-:W-:Y:S01]  /*0150*/  IMAD R0, R0, 0x31, R5 ;  /* 0x0000003100007824 */ /* 0x000fe200078e0205 */
[----:B------:R-:W-:-:S03]  /*0160*/  LOP3.LUT R27, R27, 0xfffffe00, RZ, 0xc0, !PT ;  /* 0xfffffe001b1b7812 */ /* 0x000fc600078ec0ff */
[----:B------:R-:W-:Y:S01]  /*0170*/  IMAD R0, R29, 0x7, R0 ;  /* 0x000000071d007824 */ /* 0x000fe200078e0200 */
[----:B------:R-:W-:-:S05]  /*0180*/  IADD3 R6, R2, R27, RZ ;  /* 0x0000001b02067210 */ /* 0x000fca0007ffe0ff */
[----:B------:R-:W-:-:S04]  /*0190*/  IMAD.WIDE R6, R6, R4, c[0x0][0x168] ;  /* 0x00005a0006067625 */ /* 0x000fc800078e0204 */
[----:B------:R-:W-:Y:S01]  /*01a0*/  @!P0 IMAD.WIDE R4, R0, R4, c[0x0][0x160] ;  /* 0x0000580000048625 */ /* 0x000fe200078e0204 */
[----:B------:R-:W2:Y:S04]  /*01b0*/  LDG.E.CONSTANT R26, [R6.64+0xf0000] ;  /* 0x0f000004061a7981 */ /* 0x000ea8000c1e9900 */
[----:B------:R-:W3:Y:S04]  /*01c0*/  LDG.E.CONSTANT R8, [R6.64] ;  /* 0x0000000406087981 */ /* 0x000ee8000c1e9900 */
[----:B------:R-:W4:Y:S04]  /*01d0*/  LDG.E.CONSTANT R10, [R6.64+0x10000] ;  /* 0x01000004060a7981 */ /* 0x000f28000c1e9900 */
[----:B------:R-:W5:Y:S04]  /*01e0*/  LDG.E.CONSTANT R12, [R6.64+0x20000] ;  /* 0x02000004060c7981 */ /* 0x000f68000c1e9900 */
        /* <DEDUP_REMOVED lines=12> */
[----:B------:R-:W5:Y:S04]  /*02b0*/  @!P0 LDG.E.CONSTANT R20, [R4.64] ;  /* 0x0000000404148981 */ /* 0x000f68000c1e9900 */
[----:B--2---:R0:W-:Y:S04]  /*02c0*/  STS [R3.X4+0x79c0], R26 ;  /* 0x0079c01a03007388 */ /* 0x0041e80000004800 */
[----:B---3--:R-:W-:Y:S01]  /*02d0*/  STS [R3.X4+0x1c0], R8 ;  /* 0x0001c00803007388 */ /* 0x008fe20000004800 */
[----:B0-----:R-:W-:-:S03]  /*02e0*/  SHF.L.U32 R26, R3, 0x6, RZ ;  /* 0x00000006031a7819 */ /* 0x001fc600000006ff */
[----:B----4-:R-:W-:Y:S04]  /*02f0*/  STS [R3.X4+0x9c0], R10 ;  /* 0x0009c00a03007388 */ /* 0x010fe80000004800 */
[----:B-----5:R-:W-:Y:S04]  /*0300*/  STS [R3.X4+0x11c0], R12 ;  /* 0x0011c00c03007388 */ /* 0x020fe80000004800 */
[----:B------:R-:W-:Y:S04]  /*0310*/  STS [R3.X4+0x19c0], R14 ;  /* 0x0019c00e03007388 */ /* 0x000fe80000004800 */
        /* <DEDUP_REMOVED lines=11> */
[----:B------:R-:W-:Y:S04]  /*03d0*/  @!P0 STS [R3.X4], R20 ;  /* 0x0000001403008388 */ /* 0x000fe80000004800 */
[----:B------:R-:W-:Y:S06]  /*03e0*/  BAR.SYNC 0x0 ;  /* 0x0000000000007b1d */ /* 0x000fec0000000000 */
[----:B------:R-:W-:Y:S04]  /*03f0*/  LDS.128 R8, [RZ] ;  /* 0x00000000ff087984 */ /* 0x000fe80000000c00 */
[----:B------:R-:W0:Y:S04]  /*0400*/  LDS.128 R4, [R26+0x1c0] ;  /* 0x0001c0001a047984 */ /* 0x000e280000000c00 */
[----:B------:R-:W1:Y:S04]  /*0410*/  LDS.128 R12, [0x20] ;  /* 0x00002000ff0c7984 */ /* 0x000e680000000c00 */
[----:B------:R-:W2:Y:S01]  /*0420*/  LDS.128 R16, [0x10] ;  /* 0x00001000ff107984 */ /* 0x000ea20000000c00 */
[----:B0-----:R-:W-:-:S02]  /*0430*/  FFMA R9, R4, R9, RZ ;  /* 0x0000000904097223 */ /* 0x001fc400000000ff */
[C---:B------:R-:W-:Y:S02]  /*0440*/  FFMA R10, R4.reuse, R10, RZ ;  /* 0x0000000a040a7223 */ /* 0x040fe400000000ff */
[----:B------:R-:W-:Y:S02]  /*0450*/  FFMA R11, R4, R11, RZ ;  /* 0x0000000b040b7223 */ /* 0x000fe400000000ff */
[----:B------:R-:W-:Y:S02]  /*0460*/  FFMA R24, R8, R4, RZ ;  /* 0x0000000408187223 */ /* 0x000fe400000000ff */
[----:B-1----:R-:W-:Y:S02]  /*0470*/  FFMA R22, R12, R5, R9 ;  /* 0x000000050c167223 */ /* 0x002fe40000000009 */
[C---:B------:R-:W-:Y:S02]  /*0480*/  FFMA R20, R5.reuse, R13, R10 ;  /* 0x0000000d05147223 */ /* 0x040fe4000000000a */
[----:B------:R-:W-:-:S02]  /*0490*/  FFMA R21, R5, R14, R11 ;  /* 0x0000000e05157223 */ /* 0x000fc4000000000b */
[----:B------:R-:W0:Y:S01]  /*04a0*/  LDS.128 R8, [0x30] ;  /* 0x00003000ff087984 */ /* 0x000e220000000c00 */
[C---:B--2---:R-:W-:Y:S02]  /*04b0*/  FFMA R16, R4.reuse, R16, RZ ;  /* 0x0000001004107223 */ /* 0x044fe400000000ff */
[C---:B------:R-:W-:Y:S02]  /*04c0*/  FFMA R17, R4.reuse, R17, RZ ;  /* 0x0000001104117223 */ /* 0x040fe400000000ff */
[----:B------:R-:W-:Y:S02]  /*04d0*/  FFMA R18, R4, R18, RZ ;  /* 0x0000001204127223 */ /* 0x000fe400000000ff */
[----:B------:R-:W-:Y:S02]  /*04e0*/  FFMA R19, R19, R5, R24 ;  /* 0x0000000513137223 */ /* 0x000fe40000000018 */
[----:B------:R-:W-:Y:S02]  /*04f0*/  FFMA R24, R5, R15, R16 ;  /* 0x0000000f05187223 */ /* 0x000fe40000000010 */
[----:B------:R-:W1:Y:S01]  /*0500*/  LDS.128 R12, [0x40] ;  /* 0x00004000ff0c7984 */ /* 0x000e620000000c00 */
[----:B0-----:R-:W-:-:S02]  /*0510*/  FFMA R4, R8, R5, R17 ;  /* 0x0000000508047223 */ /* 0x001fc40000000011 */
[----:B------:R-:W-:Y:S02]  /*0520*/  FFMA R23, R5, R9, R18 ;  /* 0x0000000905177223 */ /* 0x000fe40000000012 */
[C---:B------:R-:W-:Y:S02]  /*0530*/  FFMA R5, R6.reuse, R10, R19 ;  /* 0x0000000a06057223 */ /* 0x040fe40000000013 */
[----:B------:R-:W-:Y:S01]  /*0540*/  FFMA R22, R6, R11, R22 ;  /* 0x0000000b06167223 */ /* 0x000fe20000000016 */
[----:B------:R-:W0:Y:S04]  /*0550*/  LDS.128 R16, [0x50] ;  /* 0x00005000ff107984 */ /* 0x000e280000000c00 */
[----:B------:R-:W2:Y:S01]  /*0560*/  LDS.128 R8, [0x60] ;  /* 0x00006000ff087984 */ /* 0x000ea20000000c00 */
[----:B-1----:R-:W-:-:S02]  /*0570*/  FFMA R12, R12, R6, R20 ;  /* 0x000000060c0c7223 */ /* 0x002fc40000000014 */
[C---:B------:R-:W-:Y:S02]  /*0580*/  FFMA R13, R6.reuse, R13, R21 ;  /* 0x0000000d060d7223 */ /* 0x040fe40000000015 */
[C---:B------:R-:W-:Y:S02]  /*0590*/  FFMA R14, R6.reuse, R14, R24 ;  /* 0x0000000e060e7223 */ /* 0x040fe40000000018 */
[----:B------:R-:W-:Y:S02]  /*05a0*/  FFMA R20, R6, R15, R4 ;  /* 0x0000000f06147223 */ /* 0x000fe40000000004 */
[C---:B0-----:R-:W-:Y:S02]  /*05b0*/  FFMA R21, R7.reuse, R18, R22 ;  /* 0x0000001207157223 */ /* 0x041fe40000000016 */
[----:B------:R-:W-:Y:S02]  /*05c0*/  FFMA R23, R16, R6, R23 ;  /* 0x0000000610177223 */ /* 0x000fe40000000017 */
[----:B------:R-:W-:-:S02]  /*05d0*/  FFMA R4, R7, R17, R5 ;  /* 0x0000001107047223 */ /* 0x000fc40000000005 */
[C---:B------:R-:W-:Y:S02]  /*05e0*/  FFMA R22, R7.reuse, R19, R12 ;  /* 0x0000001307167223 */ /* 0x040fe4000000000c */
[----:B--2---:R-:W-:Y:S01]  /*05f0*/  FFMA R8, R8, R7, R13 ;  /* 0x0000000708087223 */ /* 0x004fe2000000000d */
[----:B------:R-:W-:Y:S01]  /*0600*/  LDS.128 R16, [0x70] ;  /* 0x00007000ff107984 */ /* 0x000fe20000000c00 */
[----:B------:R-:W-:-:S03]  /*0610*/  FFMA R9, R7, R9, R14 ;  /* 0x0000000907097223 */ /* 0x000fc6000000000e */
[----:B------:R-:W0:Y:S01]  /*0620*/  LDS.128 R12, [R26+0x1d0] ;  /* 0x0001d0001a0c7984 */ /* 0x000e220000000c00 */
[C---:B------:R-:W-:Y:S02]  /*0630*/  FFMA R20, R7.reuse, R10, R20 ;  /* 0x0000000a07147223 */ /* 0x040fe40000000014 */
[----:B------:R-:W-:Y:S02]  /*0640*/  FFMA R23, R7, R11, R23 ;  /* 0x0000000b07177223 */ /* 0x000fe40000000017 */
[----:B0-----:R-:W-:Y:S02]  /*0650*/  FFMA R16, R16, R12, R4 ;  /* 0x0000000c10107223 */ /* 0x001fe40000000004 */
[----:B------:R-:W0:Y:S01]  /*0660*/  LDS.128 R4, [0x80] ;  /* 0x00008000ff047984 */ /* 0x000e220000000c00 */
[C---:B------:R-:W-:Y:S02]  /*0670*/  FFMA R17, R12.reuse, R17, R21 ;  /* 0x000000110c117223 */ /* 0x040fe40000000015 */
[----:B------:R-:W-:-:S02]  /*0680*/  FFMA R21, R12, R19, R8 ;  /* 0x000000130c157223 */ /* 0x000fc40000000008 */
[C---:B0-----:R-:W-:Y:S02]  /*0690*/  FFMA R4, R12.reuse, R4, R9 ;  /* 0x000000040c047223 */ /* 0x041fe40000000009 */
[----:B------:R-:W0:Y:S01]  /*06a0*/  LDS.128 R8, [0x90] ;  /* 0x00009000ff087984 */ /* 0x000e220000000c00 */
[C---:B------:R-:W-:Y:S02]  /*06b0*/  FFMA R22, R12.reuse, R18, R22 ;  /* 0x000000120c167223 */ /* 0x040fe40000000016 */
[C---:B------:R-:W-:Y:S02]  /*06c0*/  FFMA R20, R12.reuse, R5, R20 ;  /* 0x000000050c147223 */ /* 0x040fe40000000014 */
[----:B------:R-:W-:Y:S02]  /*06d0*/  FFMA R23, R12, R6, R23 ;  /* 0x000000060c177223 */ /* 0x000fe40000000017 */
[-C--:B------:R-:W-:Y:S02]  /*06e0*/  FFMA R12, R7, R13.reuse, R16 ;  /* 0x0000000d070c7223 */ /* 0x080fe40000000010 */
[----:B0-----:R-:W-:-:S02]  /*06f0*/  FFMA R8, R8, R13, R17 ;  /* 0x0000000d08087223 */ /* 0x001fc40000000011 */
[----:B------:R-:W0:Y:S01]  /*0700*/  LDS.128 R16, [0xa0] ;  /* 0x0000a000ff107984 */ /* 0x000e220000000c00 */
[----:B------:R-:W-:-:S03]  /*0710*/  FFMA R11, R13, R11, R4 ;  /* 0x0000000b0d0b7223 */ /* 0x000fc60000000004 */
[----:B------:R-:W1:Y:S01]  /*0720*/  LDS.128 R4, [0xb0] ;  /* 0x0000b000ff047984 */ /* 0x000e620000000c00 */
[C---:B------:R-:W-:Y:S02]  /*0730*/  FFMA R9, R13.reuse, R9, R22 ;  /* 0x000000090d097223 */ /* 0x040fe40000000016 */
[C---:B------:R-:W-:Y:S02]  /*0740*/  FFMA R10, R13.reuse, R10, R21 ;  /* 0x0000000a0d0a7223 */ /* 0x040fe40000000015 */
[----:B0-----:R-:W-:Y:S02]  /*0750*/  FFMA R20, R16, R13, R20 ;  /* 0x0000000d10147223 */ /* 0x001fe40000000014 */
[----:B------:R-:W-:Y:S02]  /*0760*/  FFMA R23, R13, R17, R23 ;  /* 0x000000110d177223 */ /* 0x000fe40000000017 */
[C---:B------:R-:W-:Y:S02]  /*0770*/  FFMA R12, R14.reuse, R18, R12 ;  /* 0x000000120e0c7223 */ /* 0x040fe4000000000c */
[----:B------:R-:W-:-:S02]  /*0780*/  FFMA R13, R14, R19, R8 ;  /* 0x000000130e0d7223 */ /* 0x000fc40000000008 */
[----:B------:R-:W0:Y:S01]  /*0790*/  LDS.128 R16, [0xc0] ;  /* 0x0000c000ff107984 */ /* 0x000e220000000c00 */
[----:B-1----:R-:W-:Y:S02]  /*07a0*/  FFMA R4, R4, R14, R9 ;  /* 0x0000000e04047223 */ /* 0x002fe40000000009 */
[C---:B------:R-:W-:Y:S02]  /*07b0*/  FFMA R5, R14.reuse, R5, R10 ;  /* 0x000000050e057223 */ /* 0x040fe4000000000a */
[C---:B------:R-:W-:Y:S02]  /*07c0*/  FFMA R6, R14.reuse, R6, R11 ;  /* 0x000000060e067223 */ /* 0x040fe4000000000b */
[----:B------:R-:W1:Y:S01]  /*07d0*/  LDS.128 R8, [0xd0] ;  /* 0x0000d000ff087984 */ /* 0x000e620000000c00 */
[----:B------:R-:W-:Y:S02]  /*07e0*/  FFMA R20, R14, R7, R20 ;  /* 0x000000070e147223 */ /* 0x000fe40000000014 */
[----:B0-----:R-:W-:-:S02]  /*07f0*/  FFMA R22, R15, R17, R12 ;  /* 0x000000110f167223 */ /* 0x001fc4000000000c */
[----:B------:R-:W-:Y:S02]  /*0800*/  FFMA R21, R16, R14, R23 ;  /* 0x0000000e10157223 */ /* 0x000fe40000000017 */
[C---:B------:R-:W-:Y:S02]  /*0810*/  FFMA R12, R15.reuse, R18, R13 ;  /* 0x000000120f0c7223 */ /* 0x040fe4000000000d */
[C---:B------:R-:W-:Y:S02]  /*0820*/  FFMA R13, R15.reuse, R19, R4 ;  /* 0x000000130f0d7223 */ /* 0x040fe40000000004 */
[----:B-1----:R-:W-:Y:S01]  /*0830*/  FFMA R14, R8, R15, R5 ;  /* 0x0000000f080e7223 */ /* 0x002fe20000000005 */
[----:B------:R-:W-:Y:S01]  /*0840*/  LDS.128 R16, [0xe0] ;  /* 0x0000e000ff107984 */ /* 0x000fe20000000c00 */
[----:B------:R-:W-:-:S03]  /*0850*/  FFMA R23, R15, R9, R6 ;  /* 0x000000090f177223 */ /* 0x000fc60000000006 */
[----:B------:R-:W0:Y:S01]  /*0860*/  LDS.128 R4, [R26+0x1e0] ;  /* 0x0001e0001a047984 */ /* 0x000e220000000c00 */
[C---:B------:R-:W-:Y:S02]  /*0870*/  FFMA R20, R15.reuse, R10, R20 ;  /* 0x0000000a0f147223 */ /* 0x040fe40000000014 */
[----:B------:R-:W-:Y:S02]  /*0880*/  FFMA R21, R15, R11, R21 ;  /* 0x0000000b0f157223 */ /* 0x000fe40000000015 */
[----:B------:R-:W1:Y:S01]  /*0890*/  LDS.128 R8, [0xf0] ;  /* 0x0000f000ff087984 */ /* 0x000e620000000c00 */
[----:B0-----:R-:W-:Y:S02]  /*08a0*/  FFMA R16, R16, R4, R22 ;  /* 0x0000000410107223 */ /* 0x001fe40000000016 */
[C---:B------:R-:W-:Y:S02]  /*08b0*/  FFMA R17, R4.reuse, R17, R12 ;  /* 0x0000001104117223 */ /* 0x040fe4000000000c */
[----:B------:R-:W-:-:S02]  /*08c0*/  FFMA R22, R4, R18, R13 ;  /* 0x0000001204167223 */ /* 0x000fc4000000000d */
[C---:B------:R-:W-:Y:S02]  /*08d0*/  FFMA R24, R4.reuse, R19, R14 ;  /* 0x0000001304187223 */ /* 0x040fe4000000000e */
[----:B------:R-:W0:Y:S01]  /*08e0*/  LDS.128 R12, [0x100] ;  /* 0x00010000ff0c7984 */ /* 0x000e220000000c00 */
[C---:B-1----:R-:W-:Y:S02]  /*08f0*/  FFMA R8, R4.reuse, R8, R23 ;  /* 0x0000000804087223 */ /* 0x042fe40000000017 */
        /* <DEDUP_REMOVED lines=20> */
[C---:B------:R-:W-:Y:S02]  /*0a40*/  FFMA R4, R7.reuse, R17, R4 ;  /* 0x0000001107047223 */ /* 0x040fe40000000004 */
        /* <DEDUP_REMOVED lines=17> */
[----:B------:R-:W1:Y:S01]  /*0b60*/  LDS.128 R4, [0x180] ;  /* 0x00018000ff047984 */ /* 0x000e620000000c00 */
[----:B------:R-:W-:-:S02]  /*0b70*/  FFMA R18, R8, R18, R21 ;  /* 0x0000001208127223 */ /* 0x000fc40000000015 */
[----:B0-----:R-:W-:Y:S02]  /*0b80*/  FFMA R20, R12, R9, R17 ;  /* 0x000000090c147223 */ /* 0x001fe40000000011 */
[C---:B------:R-:W-:Y:S02]  /*0b90*/  FFMA R21, R9.reuse, R13, R18 ;  /* 0x0000000d09157223 */ /* 0x040fe40000000012 */
[C---:B------:R-:W-:Y:S02]  /*0ba0*/  FFMA R24, R9.reuse, R14, R19 ;  /* 0x0000000e09187223 */ /* 0x040fe40000000013 */
[C---:B------:R-:W-:Y:S02]  /*0bb0*/  FFMA R8, R9.reuse, R15, R25 ;  /* 0x0000000f09087223 */ /* 0x040fe40000000019 */
[----:B------:R-:W0:Y:S01]  /*0bc0*/  LDS.128 R12, [0x190] ;  /* 0x00019000ff0c7984 */ /* 0x000e220000000c00 */
[----:B------:R-:W-:Y:S01]  /*0bd0*/  HFMA2.MMA R25, -RZ, RZ, 0, 2.384185791015625e-07 ;  /* 0x00000004ff197435 */ /* 0x000fe200000001ff */
[----:B-1----:R-:W-:Y:S01]  /*0be0*/  FFMA R22, R4, R9, R22 ;  /* 0x0000000904167223 */ /* 0x002fe20000000016 */
[----:B------:R-:W-:Y:S01]  /*0bf0*/  IADD3 R4, R2, 0x10, R27 ;  /* 0x0000001002047810 */ /* 0x000fe20007ffe01b */
[----:B------:R-:W-:-:S07]  /*0c00*/  FFMA R23, R9, R5, R23 ;  /* 0x0000000509177223 */ /* 0x000fce0000000017 */
[----:B------:R-:W-:-:S04]  /*0c10*/  IMAD.WIDE R4, R4, R25, c[0x0][0x168] ;  /* 0x00005a0004047625 */ /* 0x000fc800078e0219 */
[----:B0-----:R-:W-:Y:S01]  /*0c20*/  FFMA R21, R12, R10, R21 ;  /* 0x0000000a0c157223 */ /* 0x001fe20000000015 */
[----:B------:R0:W2:Y:S04]  /*0c30*/  LDG.E.CONSTANT R25, [R4.64+0xc0000] ;  /* 0x0c00000404197981 */ /* 0x0000a8000c1e9900 */
[----:B------:R-:W3:Y:S01]  /*0c40*/  LDG.E.CONSTANT R12, [R4.64+0x20000] ;  /* 0x02000004040c7981 */ /* 0x000ee2000c1e9900 */
[----:B------:R-:W-:-:S03]  /*0c50*/  FFMA R9, R10, R6, R16 ;  /* 0x000000060a097223 */ /* 0x000fc60000000010 */
[----:B------:R-:W1:Y:S01]  /*0c60*/  LDS.128 R16, [0x1a0] ;  /* 0x0001a000ff107984 */ /* 0x000e620000000c00 */
[C---:B------:R-:W-:Y:S02]  /*0c70*/  FFMA R20, R10.reuse, R7, R20 ;  /* 0x000000070a147223 */ /* 0x040fe40000000014 */
[C---:B------:R-:W-:Y:S01]  /*0c80*/  FFMA R14, R10.reuse, R14, R8 ;  /* 0x0000000e0a0e7223 */ /* 0x040fe20000000008 */
[----:B------:R-:W4:Y:S01]  /*0c90*/  LDG.E.CONSTANT R7, [R4.64+0x10000] ;  /* 0x0100000404077981 */ /* 0x000f22000c1e9900 */
[C---:B------:R-:W-:Y:S02]  /*0ca0*/  FFMA R13, R10.reuse, R13, R24 ;  /* 0x0000000d0a0d7223 */ /* 0x040fe40000000018 */
[----:B------:R-:W-:Y:S01]  /*0cb0*/  FFMA R8, R10, R15, R22 ;  /* 0x0000000f0a087223 */ /* 0x000fe20000000016 */
[----:B------:R-:W5:Y:S04]  /*0cc0*/  LDG.E.CONSTANT R6, [R4.64] ;  /* 0x0000000404067981 */ /* 0x000f68000c1e9900 */
[----:B------:R-:W2:Y:S04]  /*0cd0*/  LDG.E.CONSTANT R15, [R4.64+0x30000] ;  /* 0x03000004040f7981 */ /* 0x000ea8000c1e9900 */
[----:B------:R-:W2:Y:S04]  /*0ce0*/  LDG.E.CONSTANT R22, [R4.64+0x70000] ;  /* 0x0700000404167981 */ /* 0x000ea8000c1e9900 */
[----:B------:R-:W2:Y:S01]  /*0cf0*/  LDG.E.CONSTANT R24, [R4.64+0x80000] ;  /* 0x0800000404187981 */ /* 0x000ea2000c1e9900 */
[----:B-1----:R-:W-:-:S02]  /*0d00*/  FFMA R10, R16, R10, R23 ;  /* 0x0000000a100a7223 */ /* 0x002fc40000000017 */
[C---:B------:R-:W-:Y:S01]  /*0d10*/  FFMA R9, R11.reuse, R17, R9 ;  /* 0x000000110b097223 */ /* 0x040fe20000000009 */
[----:B------:R0:W2:Y:S01]  /*0d20*/  LDG.E.CONSTANT R23, [R4.64+0xd0000] ;  /* 0x0d00000404177981 */ /* 0x0000a2000c1e9900 */
[C---:B------:R-:W-:Y:S02]  /*0d30*/  FFMA R20, R11.reuse, R18, R20 ;  /* 0x000000120b147223 */ /* 0x040fe40000000014 */
[----:B------:R-:W-:Y:S02]  /*0d40*/  FFMA R21, R11, R19, R21 ;  /* 0x000000130b157223 */ /* 0x000fe40000000015 */
[----:B------:R-:W1:Y:S04]  /*0d50*/  LDS.128 R16, [0x1b0] ;  /* 0x0001b000ff107984 */ /* 0x000e680000000c00 */
[----:B------:R-:W-:Y:S06]  /*0d60*/  BAR.SYNC 0x0 ;  /* 0x0000000000007b1d */ /* 0x000fec0000000000 */
[----:B-1----:R-:W-:-:S02]  /*0d70*/  FFMA R16, R16, R11, R13 ;  /* 0x0000000b10107223 */ /* 0x002fc4000000000d */
[----:B------:R-:W2:Y:S01]  /*0d80*/  LDG.E.CONSTANT R13, [R4.64+0x50000] ;  /* 0x05000004040d7981 */ /* 0x000ea2000c1e9900 */
[----:B------:R-:W-:-:S03]  /*0d90*/  FFMA R17, R11, R17, R14 ;  /* 0x000000110b117223 */ /* 0x000fc6000000000e */
[----:B------:R-:W2:Y:S04]  /*0da0*/  LDG.E.CONSTANT R14, [R4.64+0x40000] ;  /* 0x04000004040e7981 */ /* 0x000ea8000c1e9900 */
[----:B---3--:R1:W-:Y:S04]  /*0db0*/  STS [R3.X4+0x11c0], R12 ;  /* 0x0011c00c03007388 */ /* 0x0083e80000004800 */
[----:B-1----:R0:W3:Y:S04]  /*0dc0*/  LDG.E.CONSTANT R12, [R4.64+0x60000] ;  /* 0x06000004040c7981 */ /* 0x0020e8000c1e9900 */
[----:B----4-:R1:W-:Y:S04]  /*0dd0*/  STS [R3.X4+0x9c0], R7 ;  /* 0x0009c00703007388 */ /* 0x0103e80000004800 */
[----:B-----5:R-:W-:Y:S01]  /*0de0*/  STS [R3.X4+0x1c0], R6 ;  /* 0x0001c00603007388 */ /* 0x020fe20000004800 */
[----:B-1----:R-:W-:-:S03]  /*0df0*/  @!P0 IADD3 R7, R0, 0x310, RZ ;  /* 0x0000031000078810 */ /* 0x002fc60007ffe0ff */
[----:B--2---:R1:W-:Y:S04]  /*0e00*/  STS [R3.X4+0x19c0], R15 ;  /* 0x0019c00f03007388 */ /* 0x0043e80000004800 */
[----:B------:R2:W-:Y:S04]  /*0e10*/  STS [R3.X4+0x39c0], R22 ;  /* 0x0039c01603007388 */ /* 0x0005e80000004800 */
[----:B------:R4:W-:Y:S04]  /*0e20*/  STS [R3.X4+0x41c0], R24 ;  /* 0x0041c01803007388 */ /* 0x0009e80000004800 */
[----:B-1----:R0:W5:Y:S04]  /*0e30*/  LDG.E.CONSTANT R15, [R4.64+0x90000] ;  /* 0x09000004040f7981 */ /* 0x002168000c1e9900 */
[----:B--2---:R0:W2:Y:S04]  /*0e40*/  LDG.E.CONSTANT R22, [R4.64+0xa0000] ;  /* 0x0a00000404167981 */ /* 0x0040a8000c1e9900 */
[----:B------:R0:W2:Y:S04]  /*0e50*/  LDG.E.CONSTANT R6, [R4.64+0xb0000] ;  /* 0x0b00000404067981 */ /* 0x0000a8000c1e9900 */
[----:B----4-:R0:W4:Y:S04]  /*0e60*/  LDG.E.CONSTANT R24, [R4.64+0xe0000] ;  /* 0x0e00000404187981 */ /* 0x010128000c1e9900 */
[----:B------:R1:W-:Y:S04]  /*0e70*/  STS [R3.X4+0x29c0], R13 ;  /* 0x0029c00d03007388 */ /* 0x0003e80000004800 */
[----:B------:R0:W-:Y:S01]  /*0e80*/  STS [R3.X4+0x21c0], R14 ;  /* 0x0021c00e03007388 */ /* 0x0001e20000004800 */
[----:B-1----:R-:W-:-:S03]  /*0e90*/  MOV R13, 0x4 ;  /* 0x00000004000d7802 */ /* 0x002fc60000000f00 */
[----:B0-----:R0:W4:Y:S02]  /*0ea0*/  LDG.E.CONSTANT R14, [R4.64+0xf0000] ;  /* 0x0f000004040e7981 */ /* 0x001124000c1e9900 */
[----:B0-----:R-:W-:Y:S02]  /*0eb0*/  @!P0 IMAD.WIDE R4, R7, R13, c[0x0][0x160] ;  /* 0x0000580007048625 */ /* 0x001fe400078e020d */
[----:B---3--:R0:W-:Y:S04]  /*0ec0*/  STS [R3.X4+0x31c0], R12 ;  /* 0x0031c00c03007388 */ /* 0x0081e80000004800 */
[----:B0-----:R-:W3:Y:S04]  /*0ed0*/  @!P0 LDG.E.CONSTANT R12, [R4.64] ;  /* 0x00000004040c8981 */ /* 0x001ee8000c1e9900 */
[----:B------:R-:W-:Y:S04]  /*0ee0*/  STS [R3.X4+0x61c0], R25 ;  /* 0x0061c01903007388 */ /* 0x000fe80000004800 */
[----:B------:R-:W-:Y:S04]  /*0ef0*/  STS [R3.X4+0x69c0], R23 ;  /* 0x0069c01703007388 */ /* 0x000fe80000004800 */
[----:B-----5:R-:W-:Y:S04]  /*0f00*/  STS [R3.X4+0x49c0], R15 ;  /* 0x0049c00f03007388 */ /* 0x020fe80000004800 */
[----:B--2---:R-:W-:Y:S04]  /*0f10*/  STS [R3.X4+0x51c0], R22 ;  /* 0x0051c01603007388 */ /* 0x004fe80000004800 */
[----:B------:R-:W-:Y:S04]  /*0f20*/  STS [R3.X4+0x59c0], R6 ;  /* 0x0059c00603007388 */ /* 0x000fe80000004800 */
[----:B----4-:R-:W-:Y:S01]  /*0f30*/  STS [R3.X4+0x71c0], R24 ;  /* 0x0071c01803007388 */ /* 0x010fe20000004800 */
[----:B------:R-:W-:-:S02]  /*0f40*/  FFMA R18, R11, R18, R8 ;  /* 0x000000120b127223 */ /* 0x000fc40000000008 */
[----:B------:R-:W-:Y:S01]  /*0f50*/  FFMA R19, R11, R19, R10 ;  /* 0x000000130b137223 */ /* 0x000fe2000000000a */
[----:B------:R-:W-:Y:S04]  /*0f60*/  STS [R3.X4+0x79c0], R14 ;  /* 0x0079c00e03007388 */ /* 0x000fe80000004800 */
[----:B---3--:R-:W-:Y:S04]  /*0f70*/  @!P0 STS [R3.X4], R12 ;  /* 0x0000000c03008388 */ /* 0x008fe80000004800 */
[----:B------:R-:W-:Y:S06]  /*0f80*/  BAR.SYNC 0x0 ;  /* 0x0000000000007b1d */ /* 0x000fec0000000000 */
[----:B------:R-:W-:Y:S04]  /*0f90*/  LDS.128 R12, [RZ] ;  /* 0x00000000ff0c7984 */ /* 0x000fe80000000c00 */
[----:B------:R-:W0:Y:S02]  /*0fa0*/  LDS.128 R4, [R26+0x1c0] ;  /* 0x0001c0001a047984 */ /* 0x000e240000000c00 */
[----:B0-----:R-:W-:-:S02]  /*0fb0*/  FFMA R22, R12, R4, R9 ;  /* 0x000000040c167223 */ /* 0x001fc40000000009 */
[----:B------:R-:W0:Y:S01]  /*0fc0*/  LDS.128 R8, [0x10] ;  /* 0x00001000ff087984 */ /* 0x000e220000000c00 */
[C---:B------:R-:W-:Y:S02]  /*0fd0*/  FFMA R20, R4.reuse, R13, R20 ;  /* 0x0000000d04147223 */ /* 0x040fe40000000014 */
[C---:B------:R-:W-:Y:S02]  /*0fe0*/  FFMA R21, R4.reuse, R14, R21 ;  /* 0x0000000e04157223 */ /* 0x040fe40000000015 */
[C---:B------:R-:W-:Y:S02]  /*0ff0*/  FFMA R23, R4.reuse, R15, R16 ;  /* 0x0000000f04177223 */ /* 0x040fe40000000010 */
[----:B------:R-:W1:Y:S01]  /*1000*/  LDS.128 R12, [0x20] ;  /* 0x00002000ff0c7984 */ /* 0x000e620000000c00 */
[C---:B0-----:R-:W-:Y:S02]  /*1010*/  FFMA R8, R4.reuse, R8, R17 ;  /* 0x0000000804087223 */ /* 0x041fe40000000011 */
[----:B------:R-:W-:-:S02]  /*1020*/  FFMA R24, R4, R9, R18 ;  /* 0x0000000904187223 */ /* 0x000fc40000000012 */
[----:B------:R-:W-:Y:S02]  /*1030*/  FFMA R4, R4, R10, R19 ;  /* 0x0000000a04047223 */ /* 0x000fe40000000013 */
[----:B------:R-:W-:Y:S01]  /*1040*/  FFMA R22, R11, R5, R22 ;  /* 0x000000050b167223 */ /* 0x000fe20000000016 */
[----:B------:R-:W0:Y:S01]  /*1050*/  LDS.128 R16, [0x30] ;  /* 0x00003000ff107984 */ /* 0x000e220000000c00 */
[----:B-1----:R-:W-:-:S03]  /*1060*/  FFMA R15, R5, R15, R8 ;  /* 0x0000000f050f7223 */ /* 0x002fc60000000008 */
[----:B------:R-:W1:Y:S01]  /*1070*/  LDS.128 R8, [0x40] ;  /* 0x00004000ff087984 */ /* 0x000e620000000c00 */
[----:B------:R-:W-:Y:S02]  /*1080*/  FFMA R12, R12, R5, R20 ;  /* 0x000000050c0c7223 */ /* 0x000fe40000000014 */
[C---:B------:R-:W-:Y:S02]  /*1090*/  FFMA R13, R5.reuse, R13, R21 ;  /* 0x0000000d050d7223 */ /* 0x040fe40000000015 */
[C---:B------:R-:W-:Y:S02]  /*10a0*/  FFMA R14, R5.reuse, R14, R23 ;  /* 0x0000000e050e7223 */ /* 0x040fe40000000017 */
[----:B0-----:R-:W-:Y:S02]  /*10b0*/  FFMA R24, R16, R5, R24 ;  /* 0x0000000510187223 */ /* 0x001fe40000000018 */
[----:B------:R-:W-:Y:S02]  /*10c0*/  FFMA R4, R5, R17, R4 ;  /* 0x0000001105047223 */ /* 0x000fe40000000004 */
[----:B------:R-:W-:-:S02]  /*10d0*/  FFMA R22, R6, R18, R22 ;  /* 0x0000001206167223 */ /* 0x000fc40000000016 */
[----:B------:R-:W-:Y:S02]  /*10e0*/  FFMA R21, R6, R19, R12 ;  /* 0x0000001306157223 */ /* 0x000fe4000000000c */
[----:B------:R-:W0:Y:S01]  /*10f0*/  LDS.128 R16, [0x50] ;  /* 0x00005000ff107984 */ /* 0x000e220000000c00 */
[----:B-1----:R-:W-:Y:S02]  /*1100*/  FFMA R8, R8, R6, R13 ;  /* 0x0000000608087223 */ /* 0x002fe4000000000d */
[C---:B------:R-:W-:Y:S02]  /*1110*/  FFMA R9, R6.reuse, R9, R14 ;  /* 0x0000000906097223 */ /* 0x040fe4000000000e */
[C---:B------:R-:W-:Y:S02]  /*1120*/  FFMA R10, R6.reuse, R10, R15 ;  /* 0x0000000a060a7223 */ /* 0x040fe4000000000f */
[----:B------:R-:W1:Y:S01]  /*1130*/  LDS.128 R12, [0x60] ;  /* 0x00006000ff0c7984 */ /* 0x000e620000000c00 */
[----:B------:R-:W-:-:S02]  /*1140*/  FFMA R20, R6, R11, R24 ;  /* 0x0000000b06147223 */ /* 0x000fc40000000018 */
[C---:B0-----:R-:W-:Y:S02]  /*1150*/  FFMA R5, R7.reuse, R17, R22 ;  /* 0x0000001107057223 */ /* 0x041fe40000000016 */
        /* <DEDUP_REMOVED lines=20> */
[C---:B------:R-:W-:Y:S01]  /*12a0*/  FFMA R15, R9.reuse, R15, R4 ;  /* 0x0000000f090f7223 */ /* 0x040fe20000000004 */
[----:B------:R-:W0:Y:S04]  /*12b0*/  LDS.128 R16, [0xa0] ;  /* 0x0000a000ff107984 */ /* 0x000e280000000c00 */
[----:B------:R-:W1:Y:S01]  /*12c0*/  LDS.128 R4, [0xb0] ;  /* 0x0000b000ff047984 */ /* 0x000e620000000c00 */
[C---:B------:R-:W-:Y:S02]  /*12d0*/  FFMA R13, R9.reuse, R13, R22 ;  /* 0x0000000d090d7223 */ /* 0x040fe40000000016 */
[----:B------:R-:W-:Y:S02]  /*12e0*/  FFMA R14, R9, R14, R21 ;  /* 0x0000000e090e7223 */ /* 0x000fe40000000015 */
[----:B0-----:R-:W-:-:S02]  /*12f0*/  FFMA R20, R16, R9, R20 ;  /* 0x0000000910147223 */ /* 0x001fc40000000014 */
[----:B------:R-:W-:Y:S02]  /*1300*/  FFMA R23, R9, R17, R23 ;  /* 0x0000001109177223 */ /* 0x000fe40000000017 */
[C---:B------:R-:W-:Y:S02]  /*1310*/  FFMA R8, R10.reuse, R18, R8 ;  /* 0x000000120a087223 */ /* 0x040fe40000000008 */
[----:B------:R-:W-:Y:S02]  /*1320*/  FFMA R21, R10, R19, R12 ;  /* 0x000000130a157223 */ /* 0x000fe4000000000c */
[----:B-1----:R-:W-:Y:S01]  /*1330*/  FFMA R4, R4, R10, R13 ;  /* 0x0000000a04047223 */ /* 0x002fe2000000000d */
[----:B------:R-:W0:Y:S01]  /*1340*/  LDS.128 R16, [0xc0] ;  /* 0x0000c000ff107984 */ /* 0x000e220000000c00 */
[C---:B------:R-:W-:Y:S02]  /*1350*/  FFMA R5, R10.reuse, R5, R14 ;  /* 0x000000050a057223 */ /* 0x040fe4000000000e */
[----:B------:R-:W-:-:S02]  /*1360*/  FFMA R6, R10, R6, R15 ;  /* 0x000000060a067223 */ /* 0x000fc4000000000f */
[----:B------:R-:W1:Y:S01]  /*1370*/  LDS.128 R12, [0xd0] ;  /* 0x0000d000ff0c7984 */ /* 0x000e620000000c00 */
[----:B------:R-:W-:Y:S02]  /*1380*/  FFMA R20, R10, R7, R20 ;  /* 0x000000070a147223 */ /* 0x000fe40000000014 */
[----:B0-----:R-:W-:Y:S02]  /*1390*/  FFMA R23, R16, R10, R23 ;  /* 0x0000000a10177223 */ /* 0x001fe40000000017 */
        /* <DEDUP_REMOVED lines=29> */
[----:B-1----:R-:W-:Y:S01]  /*1570*/  FFMA R8, R8, R6, R13 ;  /* 0x0000000608087223 */ /* 0x002fe2000000000d */
[----:B------:R-:W0:Y:S01]  /*1580*/  LDS.128 R16, [0x130] ;  /* 0x00013000ff107984 */ /* 0x000e220000000c00 */
[C---:B------:R-:W-:Y:S02]  /*1590*/  FFMA R9, R6.reuse, R9, R14 ;  /* 0x0000000906097223 */ /* 0x040fe4000000000e */
[C---:B------:R-:W-:Y:S02]  /*15a0*/  FFMA R10, R6.reuse, R10, R15 ;  /* 0x0000000a060a7223 */ /* 0x040fe4000000000f */
[----:B------:R-:W1:Y:S01]  /*15b0*/  LDS.128 R12, [0x140] ;  /* 0x00014000ff0c7984 */ /* 0x000e620000000c00 */
[----:B------:R-:W-:Y:S02]  /*15c0*/  FFMA R22, R6, R11, R20 ;  /* 0x0000000b06167223 */ /* 0x000fe40000000014 */
[----:B0-----:R-:W-:Y:S02]  /*15d0*/  FFMA R23, R16, R6, R23 ;  /* 0x0000000610177223 */ /* 0x001fe40000000017 */
[----:B------:R-:W-:-:S02]  /*15e0*/  FFMA R4, R7, R17, R4 ;  /* 0x0000001107047223 */ /* 0x000fc40000000004 */
        /* <DEDUP_REMOVED lines=3732> */
[C---:B------:R-:W-:Y:S02]  /*ff30*/  FFMA R20, R8.reuse, R17, R20 ;  /* 0x0000001108147223 */ /* 0x040fe40000000014 */
[C---:B0-----:R-:W-:Y:S02]  /*ff40*/  FFMA R23, R8.reuse, R4, R13 ;  /* 0x0000000408177223 */ /* 0x041fe4000000000d */
[----:B------:R-:W0:Y:S01]  /*ff50*/  LDS.128 R12, [0x170] ;  /* 0x00017000ff0c7984 */ /* 0x000e220000000c00 */
[C---:B------:R-:W-:Y:S02]  /*ff60*/  FFMA R16, R8.reuse, R5, R21 ;  /* 0x0000000508107223 */ /* 0x040fe40000000015 */
[----:B------:R-:W-:Y:S02]  /*ff70*/  FFMA R22, R8, R6, R22 ;  /* 0x0000000608167223 */ /* 0x000fe40000000016 */
[-C--:B------:R-:W-:Y:S02]  /*ff80*/  FFMA R17, R7, R9.reuse, R24 ;  /* 0x0000000907117223 */ /* 0x080fe40000000018 */
[----:B------:R-:W1:Y:S01]  /*ff90*/  LDS.128 R4, [0x180] ;  /* 0x00018000ff047984 */ /* 0x000e620000000c00 */
[----:B0-----:R-:W-:-:S02]  /*ffa0*/  FFMA R20, R12, R9, R20 ;  /* 0x000000090c147223 */ /* 0x001fc40000000014 */
[C---:B------:R-:W-:Y:S02]  /*ffb0*/  FFMA R21, R9.reuse, R13, R18 ;  /* 0x0000000d09157223 */ /* 0x040fe40000000012 */
[C---:B------:R-:W-:Y:S02]  /*ffc0*/  FFMA R8, R9.reuse, R14, R19 ;  /* 0x0000000e09087223 */ /* 0x040fe40000000013 */
[C---:B------:R-:W-:Y:S02]  /*ffd0*/  FFMA R23, R9.reuse, R15, R23 ;  /* 0x0000000f09177223 */ /* 0x040fe40000000017 */
[----:B------:R-:W0:Y:S01]  /*ffe0*/  LDS.128 R12, [0x190] ;  /* 0x00019000ff0c7984 */ /* 0x000e220000000c00 */
[----:B-1----:R-:W-:Y:S02]  /*fff0*/  FFMA R4, R4, R9, R16 ;  /* 0x0000000904047223 */ /* 0x002fe40000000010 */
[----:B------:R-:W-:Y:S02]  /*10000*/  FFMA R22, R9, R5, R22 ;  /* 0x0000000509167223 */ /* 0x000fe40000000016 */
[----:B------:R-:W-:-:S02]  /*10010*/  FFMA R9, R10, R6, R17 ;  /* 0x000000060a097223 */ /* 0x000fc40000000011 */
[----:B------:R-:W1:Y:S01]  /*10020*/  LDS.128 R16, [0x1a0] ;  /* 0x0001a000ff107984 */ /* 0x000e620000000c00 */
[----:B------:R-:W-:Y:S01]  /*10030*/  FFMA R20, R10, R7, R20 ;  /* 0x000000070a147223 */ /* 0x000fe20000000014 */
[----:B------:R-:W-:Y:S01]  /*10040*/  HFMA2.MMA R25, -RZ, RZ, 0, 2.384185791015625e-07 ;  /* 0x00000004ff197435 */ /* 0x000fe200000001ff */
[----:B0-----:R-:W-:Y:S02]  /*10050*/  FFMA R21, R12, R10, R21 ;  /* 0x0000000a0c157223 */ /* 0x001fe40000000015 */
[C---:B------:R-:W-:Y:S02]  /*10060*/  FFMA R13, R10.reuse, R13, R8 ;  /* 0x0000000d0a0d7223 */ /* 0x040fe40000000008 */
[C---:B------:R-:W-:Y:S02]  /*10070*/  FFMA R14, R10.reuse, R14, R23 ;  /* 0x0000000e0a0e7223 */ /* 0x040fe40000000017 */
[----:B------:R-:W-:Y:S02]  /*10080*/  FFMA R8, R10, R15, R4 ;  /* 0x0000000f0a087223 */ /* 0x000fe40000000004 */
[----:B-1----:R-:W-:-:S02]  /*10090*/  FFMA R10, R16, R10, R22 ;  /* 0x0000000a100a7223 */ /* 0x002fc40000000016 */
[C---:B------:R-:W-:Y:S02]  /*100a0*/  FFMA R9, R11.reuse, R17, R9 ;  /* 0x000000110b097223 */ /* 0x040fe40000000009 */
[C---:B------:R-:W-:Y:S02]  /*100b0*/  FFMA R20, R11.reuse, R18, R20 ;  /* 0x000000120b147223 */ /* 0x040fe40000000014 */
[----:B------:R-:W-:Y:S02]  /*100c0*/  FFMA R21, R11, R19, R21 ;  /* 0x000000130b157223 */ /* 0x000fe40000000015 */
[----:B------:R-:W0:Y:S01]  /*100d0*/  LDS.128 R16, [0x1b0] ;  /* 0x0001b000ff107984 */ /* 0x000e220000000c00 */
[----:B------:R-:W-:Y:S02]  /*100e0*/  @!P0 IADD3 R6, R0, 0x4360, RZ ;  /* 0x0000436000068810 */ /* 0x000fe40007ffe0ff */
[----:B------:R-:W-:-:S03]  /*100f0*/  IADD3 R5, R2, 0x160, R27 ;  /* 0x0000016002057810 */ /* 0x000fc60007ffe01b */
[----:B------:R-:W-:-:S04]  /*10100*/  @!P0 IMAD.WIDE R6, R6, R25, c[0x0][0x160] ;  /* 0x0000580006068625 */ /* 0x000fc800078e0219 */
[----:B------:R-:W-:Y:S02]  /*10110*/  IMAD.WIDE R4, R5, R25, c[0x0][0x168] ;  /* 0x00005a0005047625 */ /* 0x000fe400078e0219 */
[----:B------:R1:W2:Y:S04]  /*10120*/  @!P0 LDG.E.CONSTANT R6, [R6.64] ;  /* 0x0000000406068981 */ /* 0x0002a8000c1e9900 */
[----:B------:R-:W3:Y:S04]  /*10130*/  LDG.E.CONSTANT R12, [R4.64+0x10000] ;  /* 0x01000004040c7981 */ /* 0x000ee8000c1e9900 */
[----:B------:R-:W4:Y:S04]  /*10140*/  LDG.E.CONSTANT R15, [R4.64+0x20000] ;  /* 0x02000004040f7981 */ /* 0x000f28000c1e9900 */
[----:B-1----:R-:W5:Y:S04]  /*10150*/  LDG.E.CONSTANT R7, [R4.64] ;  /* 0x0000000404077981 */ /* 0x002f68000c1e9900 */
[----:B------:R-:W5:Y:S04]  /*10160*/  LDG.E.CONSTANT R22, [R4.64+0x40000] ;  /* 0x0400000404167981 */ /* 0x000f68000c1e9900 */
[----:B------:R-:W5:Y:S04]  /*10170*/  LDG.E.CONSTANT R24, [R4.64+0x50000] ;  /* 0x0500000404187981 */ /* 0x000f68000c1e9900 */
[----:B------:R-:W5:Y:S01]  /*10180*/  LDG.E.CONSTANT R23, [R4.64+0x70000] ;  /* 0x0700000404177981 */ /* 0x000f62000c1e9900 */
[----:B0-----:R-:W-:-:S03]  /*10190*/  FFMA R16, R16, R11, R13 ;  /* 0x0000000b10107223 */ /* 0x001fc6000000000d */
[----:B------:R-:W5:Y:S01]  /*101a0*/  LDG.E.CONSTANT R25, [R4.64+0x80000] ;  /* 0x0800000404197981 */ /* 0x000f62000c1e9900 */
[----:B------:R-:W-:-:S03]  /*101b0*/  FFMA R17, R11, R17, R14 ;  /* 0x000000110b117223 */ /* 0x000fc6000000000e */
[----:B------:R-:W5:Y:S04]  /*101c0*/  LDG.E.CONSTANT R14, [R4.64+0x30000] ;  /* 0x03000004040e7981 */ /* 0x000f68000c1e9900 */
[----:B------:R-:W5:Y:S04]  /*101d0*/  LDG.E.CONSTANT R13, [R4.64+0x60000] ;  /* 0x06000004040d7981 */ /* 0x000f68000c1e9900 */
[----:B------:R-:W-:Y:S06]  /*101e0*/  BAR.SYNC 0x0 ;  /* 0x0000000000007b1d */ /* 0x000fec0000000000 */
[----:B--2---:R0:W-:Y:S04]  /*101f0*/  @!P0 STS [R3.X4], R6 ;  /* 0x0000000603008388 */ /* 0x0041e80000004800 */
[----:B---3--:R0:W-:Y:S04]  /*10200*/  STS [R3.X4+0x9c0], R12 ;  /* 0x0009c00c03007388 */ /* 0x0081e80000004800 */
[----:B----4-:R0:W-:Y:S04]  /*10210*/  STS [R3.X4+0x11c0], R15 ;  /* 0x0011c00f03007388 */ /* 0x0101e80000004800 */
[----:B-----5:R0:W-:Y:S04]  /*10220*/  STS [R3.X4+0x1c0], R7 ;  /* 0x0001c00703007388 */ /* 0x0201e80000004800 */
[----:B------:R0:W-:Y:S04]  /*10230*/  STS [R3.X4+0x21c0], R22 ;  /* 0x0021c01603007388 */ /* 0x0001e80000004800 */
[----:B------:R0:W-:Y:S04]  /*10240*/  STS [R3.X4+0x29c0], R24 ;  /* 0x0029c01803007388 */ /* 0x0001e80000004800 */
[----:B------:R0:W-:Y:S04]  /*10250*/  STS [R3.X4+0x39c0], R23 ;  /* 0x0039c01703007388 */ /* 0x0001e80000004800 */
[----:B------:R0:W-:Y:S04]  /*10260*/  STS [R3.X4+0x41c0], R25 ;  /* 0x0041c01903007388 */ /* 0x0001e80000004800 */
[----:B------:R0:W-:Y:S04]  /*10270*/  STS [R3.X4+0x19c0], R14 ;  /* 0x0019c00e03007388 */ /* 0x0001e80000004800 */
[----:B------:R0:W-:Y:S02]  /*10280*/  STS [R3.X4+0x31c0], R13 ;  /* 0x0031c00d03007388 */ /* 0x0001e40000004800 */
[----:B0-----:R-:W2:Y:S04]  /*10290*/  LDG.E.CONSTANT R22, [R4.64+0x90000] ;  /* 0x0900000404167981 */ /* 0x001ea8000c1e9900 */
[----:B------:R-:W3:Y:S04]  /*102a0*/  LDG.E.CONSTANT R24, [R4.64+0xa0000] ;  /* 0x0a00000404187981 */ /* 0x000ee8000c1e9900 */
[----:B------:R-:W4:Y:S04]  /*102b0*/  LDG.E.CONSTANT R23, [R4.64+0xb0000] ;  /* 0x0b00000404177981 */ /* 0x000f28000c1e9900 */
[----:B------:R-:W5:Y:S04]  /*102c0*/  LDG.E.CONSTANT R25, [R4.64+0xc0000] ;  /* 0x0c00000404197981 */ /* 0x000f68000c1e9900 */
[----:B------:R-:W5:Y:S04]  /*102d0*/  LDG.E.CONSTANT R6, [R4.64+0xd0000] ;  /* 0x0d00000404067981 */ /* 0x000f68000c1e9900 */
[----:B------:R-:W5:Y:S04]  /*102e0*/  LDG.E.CONSTANT R12, [R4.64+0xe0000] ;  /* 0x0e000004040c7981 */ /* 0x000f68000c1e9900 */
[----:B------:R-:W5:Y:S01]  /*102f0*/  LDG.E.CONSTANT R14, [R4.64+0xf0000] ;  /* 0x0f000004040e7981 */ /* 0x000f62000c1e9900 */
[----:B------:R-:W-:-:S02]  /*10300*/  FFMA R18, R11, R18, R8 ;  /* 0x000000120b127223 */ /* 0x000fc40000000008 */
[----:B------:R-:W-:Y:S01]  /*10310*/  FFMA R19, R11, R19, R10 ;  /* 0x000000130b137223 */ /* 0x000fe2000000000a */
[----:B--2---:R-:W-:Y:S04]  /*10320*/  STS [R3.X4+0x49c0], R22 ;  /* 0x0049c01603007388 */ /* 0x004fe80000004800 */
[----:B---3--:R-:W-:Y:S04]  /*10330*/  STS [R3.X4+0x51c0], R24 ;  /* 0x0051c01803007388 */ /* 0x008fe80000004800 */
[----:B----4-:R-:W-:Y:S04]  /*10340*/  STS [R3.X4+0x59c0], R23 ;  /* 0x0059c01703007388 */ /* 0x010fe80000004800 */
[----:B-----5:R-:W-:Y:S04]  /*10350*/  STS [R3.X4+0x61c0], R25 ;  /* 0x0061c01903007388 */ /* 0x020fe80000004800 */
[----:B------:R-:W-:Y:S04]  /*10360*/  STS [R3.X4+0x69c0], R6 ;  /* 0x0069c00603007388 */ /* 0x000fe80000004800 */
[----:B------:R-:W-:Y:S04]  /*10370*/  STS [R3.X4+0x71c0], R12 ;  /* 0x0071c00c03007388 */ /* 0x000fe80000004800 */
[----:B------:R-:W-:Y:S04]  /*10380*/  STS [R3.X4+0x79c0], R14 ;  /* 0x0079c00e03007388 */ /* 0x000fe80000004800 */
        /* <DEDUP_REMOVED lines=14> */
[C---:B-1----:R-:W-:Y:S02]  /*10470*/  FFMA R15, R5.reuse, R15, R8 ;  /* 0x0000000f050f7223 */ /* 0x042fe40000000008 */
[----:B------:R-:W-:Y:S01]  /*10480*/  FFMA R12, R12, R5, R20 ;  /* 0x000000050c0c7223 */ /* 0x000fe20000000014 */
[----:B------:R-:W1:Y:S01]  /*10490*/  LDS.128 R8, [0x40] ;  /* 0x00004000ff087984 */ /* 0x000e620000000c00 */
[C---:B------:R-:W-:Y:S02]  /*104a0*/  FFMA R13, R5.reuse, R13, R21 ;  /* 0x0000000d050d7223 */ /* 0x040fe40000000015 */
[----:B------:R-:W-:-:S02]  /*104b0*/  FFMA R14, R5, R14, R23 ;  /* 0x0000000e050e7223 */ /* 0x000fc40000000017 */
[----:B0-----:R-:W-:Y:S02]  /*104c0*/  FFMA R24, R16, R5, R24 ;  /* 0x0000000510187223 */ /* 0x001fe40000000018 */
[----:B------:R-:W-:Y:S02]  /*104d0*/  FFMA R4, R5, R17, R4 ;  /* 0x0000001105047223 */ /* 0x000fe40000000004 */
[C---:B------:R-:W-:Y:S02]  /*104e0*/  FFMA R22, R6.reuse, R18, R22 ;  /* 0x0000001206167223 */ /* 0x040fe40000000016 */
[----:B------:R-:W-:Y:S02]  /*104f0*/  FFMA R21, R6, R19, R12 ;  /* 0x0000001306157223 */ /* 0x000fe4000000000c */
[----:B------:R-:W0:Y:S01]  /*10500*/  LDS.128 R16, [0x50] ;  /* 0x00005000ff107984 */ /* 0x000e220000000c00 */
[----:B-1----:R-:W-:Y:S02]  /*10510*/  FFMA R8, R8, R6, R13 ;  /* 0x0000000608087223 */ /* 0x002fe4000000000d */
[----:B------:R-:W-:-:S02]  /*10520*/  FFMA R9, R6, R9, R14 ;  /* 0x0000000906097223 */ /* 0x000fc4000000000e */
[C---:B------:R-:W-:Y:S02]  /*10530*/  FFMA R10, R6.reuse, R10, R15 ;  /* 0x0000000a060a7223 */ /* 0x040fe4000000000f */
[----:B------:R-:W1:Y:S01]  /*10540*/  LDS.128 R12, [0x60] ;  /* 0x00006000ff0c7984 */ /* 0x000e620000000c00 */
[----:B------:R-:W-:Y:S02]  /*10550*/  FFMA R20, R6, R11, R24 ;  /* 0x0000000b06147223 */ /* 0x000fe40000000018 */
[C---:B0-----:R-:W-:Y:S02]  /*10560*/  FFMA R5, R7.reuse, R17, R22 ;  /* 0x0000001107057223 */ /* 0x041fe40000000016 */
[----:B------:R-:W-:Y:S02]  /*10570*/  FFMA R4, R16, R6, R4 ;  /* 0x0000000610047223 */ /* 0x000fe40000000004 */
[C---:B------:R-:W-:Y:S02]  /*10580*/  FFMA R21, R7.reuse, R18, R21 ;  /* 0x0000001207157223 */ /* 0x040fe40000000015 */
[----:B------:R-:W-:-:S02]  /*10590*/  FFMA R22, R7, R19, R8 ;  /* 0x0000001307167223 */ /* 0x000fc40000000008 */
[----:B-1----:R-:W-:Y:S01]  /*105a0*/  FFMA R12, R12, R7, R9 ;  /* 0x000000070c0c7223 */ /* 0x002fe20000000009 */
[----:B------:R-:W-:Y:S01]  /*105b0*/  LDS.128 R16, [0x70] ;  /* 0x00007000ff107984 */ /* 0x000fe20000000c00 */
[C---:B------:R-:W-:Y:S02]  /*105c0*/  FFMA R13, R7.reuse, R13, R10 ;  /* 0x0000000d070d7223 */ /* 0x040fe4000000000a */
[C---:B------:R-:W-:Y:S01]  /*105d0*/  FFMA R20, R7.reuse, R14, R20 ;  /* 0x0000000e07147223 */ /* 0x040fe20000000014 */
[----:B------:R-:W0:Y:S01]  /*105e0*/  LDS.128 R8, [R26+0x1d0] ;  /* 0x0001d0001a087984 */ /* 0x000e220000000c00 */
[----:B------:R-:W-:Y:S02]  /*105f0*/  FFMA R23, R7, R15, R4 ;  /* 0x0000000f07177223 */ /* 0x000fe40000000004 */
[----:B0-----:R-:W-:Y:S02]  /*10600*/  FFMA R16, R16, R8, R5 ;  /* 0x0000000810107223 */ /* 0x001fe40000000005 */
[----:B------:R-:W0:Y:S01]  /*10610*/  LDS.128 R4, [0x80] ;  /* 0x00008000ff047984 */ /* 0x000e220000000c00 */
[----:B------:R-:W-:-:S02]  /*10620*/  FFMA R17, R8, R17, R21 ;  /* 0x0000001108117223 */ /* 0x000fc40000000015 */
[C---:B------:R-:W-:Y:S02]  /*10630*/  FFMA R21, R8.reuse, R19, R12 ;  /* 0x0000001308157223 */ /* 0x040fe4000000000c */
[C---:B------:R-:W-:Y:S02]  /*10640*/  FFMA R22, R8.reuse, R18, R22 ;  /* 0x0000001208167223 */ /* 0x040fe40000000016 */
[C---:B0-----:R-:W-:Y:S02]  /*10650*/  FFMA R4, R8.reuse, R4, R13 ;  /* 0x0000000408047223 */ /* 0x041fe4000000000d */
[----:B------:R-:W0:Y:S01]  /*10660*/  LDS.128 R12, [0x90] ;  /* 0x00009000ff0c7984 */ /* 0x000e220000000c00 */
[C---:B------:R-:W-:Y:S02]  /*10670*/  FFMA R20, R8.reuse, R5, R20 ;  /* 0x0000000508147223 */ /* 0x040fe40000000014 */
[----:B------:R-:W-:Y:S02]  /*10680*/  FFMA R23, R8, R6, R23 ;  /* 0x0000000608177223 */ /* 0x000fe40000000017 */
[----:B------:R-:W-:-:S02]  /*10690*/  FFMA R8, R7, R9, R16 ;  /* 0x0000000907087223 */ /* 0x000fc40000000010 */
[----:B0-----:R-:W-:Y:S02]  /*106a0*/  FFMA R12, R12, R9, R17 ;  /* 0x000000090c0c7223 */ /* 0x001fe40000000011 */
[C---:B------:R-:W-:Y:S01]  /*106b0*/  FFMA R15, R9.reuse, R15, R4 ;  /* 0x0000000f090f7223 */ /* 0x040fe20000000004 */
[----:B------:R-:W0:Y:S01]  /*106c0*/  LDS.128 R16, [0xa0] ;  /* 0x0000a000ff107984 */ /* 0x000e220000000c00 */
[C---:B------:R-:W-:Y:S02]  /*106d0*/  FFMA R13, R9.reuse, R13, R22 ;  /* 0x0000000d090d7223 */ /* 0x040fe40000000016 */
[C---:B------:R-:W-:Y:S01]  /*106e0*/  FFMA R14, R9.reuse, R14, R21 ;  /* 0x0000000e090e7223 */ /* 0x040fe20000000015 */
[----:B------:R-:W1:Y:S01]  /*106f0*/  LDS.128 R4, [0xb0] ;  /* 0x0000b000ff047984 */ /* 0x000e620000000c00 */
[----:B0-----:R-:W-:Y:S02]  /*10700*/  FFMA R20, R16, R9, R20 ;  /* 0x0000000910147223 */ /* 0x001fe40000000014 */
[----:B------:R-:W-:-:S02]  /*10710*/  FFMA R23, R9, R17, R23 ;  /* 0x0000001109177223 */ /* 0x000fc40000000017 */
[C---:B------:R-:W-:Y:S02]  /*10720*/  FFMA R8, R10.reuse, R18, R8 ;  /* 0x000000120a087223 */ /* 0x040fe40000000008 */
[----:B------:R-:W-:Y:S02]  /*10730*/  FFMA R21, R10, R19, R12 ;  /* 0x000000130a157223 */ /* 0x000fe4000000000c */
[----:B-1----:R-:W-:Y:S01]  /*10740*/  FFMA R4, R4, R10, R13 ;  /* 0x0000000a04047223 */ /* 0x002fe2000000000d */
[----:B------:R-:W0:Y:S01]  /*10750*/  LDS.128 R16, [0xc0] ;  /* 0x0000c000ff107984 */ /* 0x000e220000000c00 */
[C---:B------:R-:W-:Y:S02]  /*10760*/  FFMA R5, R10.reuse, R5, R14 ;  /* 0x000000050a057223 */ /* 0x040fe4000000000e */
[C---:B------:R-:W-:Y:S02]  /*10770*/  FFMA R6, R10.reuse, R6, R15 ;  /* 0x000000060a067223 */ /* 0x040fe4000000000f */
[----:B------:R-:W1:Y:S01]  /*10780*/  LDS.128 R12, [0xd0] ;  /* 0x0000d000ff0c7984 */ /* 0x000e620000000c00 */
[----:B------:R-:W-:-:S02]  /*10790*/  FFMA R20, R10, R7, R20 ;  /* 0x000000070a147223 */ /* 0x000fc40000000014 */
[----:B0-----:R-:W-:Y:S02]  /*107a0*/  FFMA R23, R16, R10, R23 ;  /* 0x0000000a10177223 */ /* 0x001fe40000000017 */
[C---:B------:R-:W-:Y:S02]  /*107b0*/  FFMA R8, R11.reuse, R17, R8 ;  /* 0x000000110b087223 */ /* 0x040fe40000000008 */
[C---:B------:R-:W-:Y:S02]  /*107c0*/  FFMA R21, R11.reuse, R18, R21 ;  /* 0x000000120b157223 */ /* 0x040fe40000000015 */
[C---:B------:R-:W-:Y:S02]  /*107d0*/  FFMA R22, R11.reuse, R19, R4 ;  /* 0x000000130b167223 */ /* 0x040fe40000000004 */
[----:B-1----:R-:W-:Y:S01]  /*107e0*/  FFMA R12, R12, R11, R5 ;  /* 0x0000000b0c0c7223 */ /* 0x002fe20000000005 */
[----:B------:R-:W-:Y:S01]  /*107f0*/  LDS.128 R16, [0xe0] ;  /* 0x0000e000ff107984 */ /* 0x000fe20000000c00 */
[----:B------:R-:W-:-:S02]  /*10800*/  FFMA R13, R11, R13, R6 ;  /* 0x0000000d0b0d7223 */ /* 0x000fc40000000006 */
[C---:B------:R-:W-:Y:S01]  /*10810*/  FFMA R20, R11.reuse, R14, R20 ;  /* 0x0000000e0b147223 */ /* 0x040fe20000000014 */
[----:B------:R-:W0:Y:S01]  /*10820*/  LDS.128 R4, [R26+0x1e0] ;  /* 0x0001e0001a047984 */ /* 0x000e220000000c00 */
[----:B------:R-:W-:Y:S02]  /*10830*/  FFMA R23, R11, R15, R23 ;  /* 0x0000000f0b177223 */ /* 0x000fe40000000017 */
[----:B0-----:R-:W-:Y:S02]  /*10840*/  FFMA R16, R16, R4, R8 ;  /* 0x0000000410107223 */ /* 0x001fe40000000008 */
[----:B------:R-:W0:Y:S01]  /*10850*/  LDS.128 R8, [0xf0] ;  /* 0x0000f000ff087984 */ /* 0x000e220000000c00 */
[C---:B------:R-:W-:Y:S02]  /*10860*/  FFMA R17, R4.reuse, R17, R21 ;  /* 0x0000001104117223 */ /* 0x040fe40000000015 */
[C---:B------:R-:W-:Y:S02]  /*10870*/  FFMA R21, R4.reuse, R19, R12 ;  /* 0x0000001304157223 */ /* 0x040fe4000000000c */
[----:B------:R-:W-:-:S02]  /*10880*/  FFMA R22, R4, R18, R22 ;  /* 0x0000001204167223 */ /* 0x000fc40000000016 */
[C---:B0-----:R-:W-:Y:S02]  /*10890*/  FFMA R8, R4.reuse, R8, R13 ;  /* 0x0000000804087223 */ /* 0x041fe4000000000d */
[----:B------:R-:W0:Y:S01]  /*108a0*/  LDS.128 R12, [0x100] ;  /* 0x00010000ff0c7984 */ /* 0x000e220000000c00 */
[C---:B------:R-:W-:Y:S02]  /*108b0*/  FFMA R20, R4.reuse, R9, R20 ;  /* 0x0000000904147223 */ /* 0x040fe40000000014 */
[----:B------:R-:W-:Y:S02]  /*108c0*/  FFMA R23, R4, R10, R23 ;  /* 0x0000000a04177223 */ /* 0x000fe40000000017 */
[-C--:B------:R-:W-:Y:S02]  /*108d0*/  FFMA R4, R11, R5.reuse, R16 ;  /* 0x000000050b047223 */ /* 0x080fe40000000010 */
[----:B0-----:R-:W-:Y:S02]  /*108e0*/  FFMA R12, R12, R5, R17 ;  /* 0x000000050c0c7223 */ /* 0x001fe40000000011 */
[----:B------:R-:W0:Y:S01]  /*108f0*/  LDS.128 R16, [0x110] ;  /* 0x00011000ff107984 */ /* 0x000e220000000c00 */
[----:B------:R-:W-:-:S02]  /*10900*/  FFMA R15, R5, R15, R8 ;  /* 0x0000000f050f7223 */ /* 0x000fc40000000008 */
[C---:B------:R-:W-:Y:S01]  /*10910*/  FFMA R13, R5.reuse, R13, R22 ;  /* 0x0000000d050d7223 */ /* 0x040fe20000000016 */
[----:B------:R-:W1:Y:S01]  /*10920*/  LDS.128 R8, [0x120] ;  /* 0x00012000ff087984 */ /* 0x000e620000000c00 */
        /* <DEDUP_REMOVED lines=17> */
[C---:B------:R-:W-:Y:S02]  /*10a40*/  FFMA R13, R7.reuse, R13, R10 ;  /* 0x0000000d070d7223 */ /* 0x040fe4000000000a */
[C---:B------:R-:W-:Y:S01]  /*10a50*/  FFMA R22, R7.reuse, R14, R22 ;  /* 0x0000000e07167223 */ /* 0x040fe20000000016 */
[----:B------:R-:W0:Y:S01]  /*10a60*/  LDS.128 R8, [R26+0x1f0] ;  /* 0x0001f0001a087984 */ /* 0x000e220000000c00 */
[----:B------:R-:W-:-:S02]  /*10a70*/  FFMA R23, R7, R15, R23 ;  /* 0x0000000f07177223 */ /* 0x000fc40000000017 */
[----:B0-----:R-:W-:Y:S02]  /*10a80*/  FFMA R16, R16, R8, R4 ;  /* 0x0000000810107223 */ /* 0x001fe40000000004 */
[----:B------:R-:W0:Y:S01]  /*10a90*/  LDS.128 R4, [0x160] ;  /* 0x00016000ff047984 */ /* 0x000e220000000c00 */
[C---:B------:R-:W-:Y:S02]  /*10aa0*/  FFMA R19, R8.reuse, R19, R12 ;  /* 0x0000001308137223 */ /* 0x040fe4000000000c */
[C---:B------:R-:W-:Y:S02]  /*10ab0*/  FFMA R17, R8.reuse, R17, R20 ;  /* 0x0000001108117223 */ /* 0x040fe40000000014 */
[C---:B------:R-:W-:Y:S02]  /*10ac0*/  FFMA R18, R8.reuse, R18, R21 ;  /* 0x0000001208127223 */ /* 0x040fe40000000015 */
[C---:B0-----:R-:W-:Y:S02]  /*10ad0*/  FFMA R25, R8.reuse, R4, R13 ;  /* 0x0000000408197223 */ /* 0x041fe4000000000d */
[----:B------:R-:W0:Y:S01]  /*10ae0*/  LDS.128 R12, [0x170] ;  /* 0x00017000ff0c7984 */ /* 0x000e220000000c00 */
[----:B------:R-:W-:-:S02]  /*10af0*/  FFMA R22, R8, R5, R22 ;  /* 0x0000000508167223 */ /* 0x000fc40000000016 */
[----:B------:R-:W-:Y:S02]  /*10b00*/  FFMA R23, R8, R6, R23 ;  /* 0x0000000608177223 */ /* 0x000fe40000000017 */
[-C--:B------:R-:W-:Y:S02]  /*10b10*/  FFMA R16, R7, R9.reuse, R16 ;  /* 0x0000000907107223 */ /* 0x080fe40000000010 */
[----:B------:R-:W1:Y:S01]  /*10b20*/  LDS.128 R4, [0x180] ;  /* 0x00018000ff047984 */ /* 0x000e620000000c00 */
[----:B0-----:R-:W-:Y:S02]  /*10b30*/  FFMA R20, R12, R9, R17 ;  /* 0x000000090c147223 */ /* 0x001fe40000000011 */
[C---:B------:R-:W-:Y:S02]  /*10b40*/  FFMA R21, R9.reuse, R13, R18 ;  /* 0x0000000d09157223 */ /* 0x040fe40000000012 */
[C---:B------:R-:W-:Y:S02]  /*10b50*/  FFMA R24, R9.reuse, R14, R19 ;  /* 0x0000000e09187223 */ /* 0x040fe40000000013 */
[C---:B------:R-:W-:Y:S01]  /*10b60*/  FFMA R8, R9.reuse, R15, R25 ;  /* 0x0000000f09087223 */ /* 0x040fe20000000019 */
[----:B------:R-:W-:Y:S01]  /*10b70*/  MOV R25, 0x4 ;  /* 0x0000000400197802 */ /* 0x000fe20000000f00 */
[----:B------:R-:W0:Y:S01]  /*10b80*/  LDS.128 R12, [0x190] ;  /* 0x00019000ff0c7984 */ /* 0x000e220000000c00 */
[----:B-1----:R-:W-:Y:S01]  /*10b90*/  FFMA R22, R4, R9, R22 ;  /* 0x0000000904167223 */ /* 0x002fe20000000016 */
[----:B------:R-:W-:Y:S01]  /*10ba0*/  IADD3 R4, R2, 0x170, R27 ;  /* 0x0000017002047810 */ /* 0x000fe20007ffe01b */
[----:B------:R-:W-:-:S02]  /*10bb0*/  FFMA R23, R9, R5, R23 ;  /* 0x0000000509177223 */ /* 0x000fc40000000017 */
[----:B------:R-:W-:Y:S02]  /*10bc0*/  FFMA R9, R10, R6, R16 ;  /* 0x000000060a097223 */ /* 0x000fe40000000010 */
[----:B------:R-:W-:Y:S01]  /*10bd0*/  IMAD.WIDE R4, R4, R25, c[0x0][0x168] ;  /* 0x00005a0004047625 */ /* 0x000fe200078e0219 */
[----:B------:R-:W1:Y:S03]  /*10be0*/  LDS.128 R16, [0x1a0] ;  /* 0x0001a000ff107984 */ /* 0x000e660000000c00 */
[----:B------:R-:W-:Y:S01]  /*10bf0*/  FFMA R20, R10, R7, R20 ;  /* 0x000000070a147223 */ /* 0x000fe20000000014 */
[----:B------:R-:W2:Y:S04]  /*10c00*/  LDG.E.CONSTANT R6, [R4.64] ;  /* 0x0000000404067981 */ /* 0x000ea8000c1e9900 */
[----:B------:R-:W3:Y:S04]  /*10c10*/  LDG.E.CONSTANT R7, [R4.64+0x10000] ;  /* 0x0100000404077981 */ /* 0x000ee8000c1e9900 */
[----:B------:R4:W5:Y:S01]  /*10c20*/  LDG.E.CONSTANT R25, [R4.64+0xc0000] ;  /* 0x0c00000404197981 */ /* 0x000962000c1e9900 */
[----:B0-----:R-:W-:-:S03]  /*10c30*/  FFMA R21, R12, R10, R21 ;  /* 0x0000000a0c157223 */ /* 0x001fc60000000015 */
[----:B------:R-:W2:Y:S01]  /*10c40*/  LDG.E.CONSTANT R12, [R4.64+0x20000] ;  /* 0x02000004040c7981 */ /* 0x000ea2000c1e9900 */
[C---:B------:R-:W-:Y:S02]  /*10c50*/  FFMA R14, R10.reuse, R14, R8 ;  /* 0x0000000e0a0e7223 */ /* 0x040fe40000000008 */
[C---:B------:R-:W-:Y:S02]  /*10c60*/  FFMA R13, R10.reuse, R13, R24 ;  /* 0x0000000d0a0d7223 */ /* 0x040fe40000000018 */
[----:B------:R-:W-:Y:S01]  /*10c70*/  FFMA R8, R10, R15, R22 ;  /* 0x0000000f0a087223 */ /* 0x000fe20000000016 */
[----:B------:R-:W3:Y:S01]  /*10c80*/  LDG.E.CONSTANT R24, [R4.64+0x80000] ;  /* 0x0800000404187981 */ /* 0x000ee2000c1e9900 */
[----:B-1----:R-:W-:Y:S02]  /*10c90*/  FFMA R10, R16, R10, R23 ;  /* 0x0000000a100a7223 */ /* 0x002fe40000000017 */
[C---:B------:R-:W-:Y:S01]  /*10ca0*/  FFMA R9, R11.reuse, R17, R9 ;  /* 0x000000110b097223 */ /* 0x040fe20000000009 */
[----:B------:R-:W3:Y:S01]  /*10cb0*/  LDG.E.CONSTANT R15, [R4.64+0x30000] ;  /* 0x03000004040f7981 */ /* 0x000ee2000c1e9900 */
[----:B------:R-:W-:-:S02]  /*10cc0*/  FFMA R20, R11, R18, R20 ;  /* 0x000000120b147223 */ /* 0x000fc40000000014 */
[----:B------:R-:W-:Y:S01]  /*10cd0*/  FFMA R21, R11, R19, R21 ;  /* 0x000000130b157223 */ /* 0x000fe20000000015 */
[----:B------:R-:W3:Y:S04]  /*10ce0*/  LDG.E.CONSTANT R22, [R4.64+0x70000] ;  /* 0x0700000404167981 */ /* 0x000ee8000c1e9900 */
[----:B------:R-:W0:Y:S04]  /*10cf0*/  LDS.128 R16, [0x1b0] ;  /* 0x0001b000ff107984 */ /* 0x000e280000000c00 */
[----:B------:R-:W-:Y:S06]  /*10d00*/  BAR.SYNC 0x0 ;  /* 0x0000000000007b1d */ /* 0x000fec0000000000 */
[----:B------:R4:W4:Y:S01]  /*10d10*/  LDG.E.CONSTANT R23, [R4.64+0xd0000] ;  /* 0x0d00000404177981 */ /* 0x000922000c1e9900 */
[----:B0-----:R-:W-:-:S03]  /*10d20*/  FFMA R16, R16, R11, R13 ;  /* 0x0000000b10107223 */ /* 0x001fc6000000000d */
[----:B------:R-:W4:Y:S01]  /*10d30*/  LDG.E.CONSTANT R13, [R4.64+0x50000] ;  /* 0x05000004040d7981 */ /* 0x000f22000c1e9900 */
[----:B------:R-:W-:-:S03]  /*10d40*/  FFMA R17, R11, R17, R14 ;  /* 0x000000110b117223 */ /* 0x000fc6000000000e */
[----:B------:R-:W5:Y:S04]  /*10d50*/  LDG.E.CONSTANT R14, [R4.64+0x40000] ;  /* 0x04000004040e7981 */ /* 0x000f68000c1e9900 */
[----:B--2---:R0:W-:Y:S04]  /*10d60*/  STS [R3.X4+0x11c0], R12 ;  /* 0x0011c00c03007388 */ /* 0x0041e80000004800 */
[----:B0-----:R0:W2:Y:S04]  /*10d70*/  LDG.E.CONSTANT R12, [R4.64+0x60000] ;  /* 0x06000004040c7981 */ /* 0x0010a8000c1e9900 */
[----:B---3--:R1:W-:Y:S04]  /*10d80*/  STS [R3.X4+0x9c0], R7 ;  /* 0x0009c00703007388 */ /* 0x0083e80000004800 */
[----:B------:R-:W-:Y:S01]  /*10d90*/  STS [R3.X4+0x1c0], R6 ;  /* 0x0001c00603007388 */ /* 0x000fe20000004800 */
[----:B-1----:R-:W-:-:S03]  /*10da0*/  @!P0 IADD3 R7, R0, 0x4670, RZ ;  /* 0x0000467000078810 */ /* 0x002fc60007ffe0ff */
[----:B------:R1:W-:Y:S04]  /*10db0*/  STS [R3.X4+0x19c0], R15 ;  /* 0x0019c00f03007388 */ /* 0x0003e80000004800 */
[----:B------:R3:W-:Y:S04]  /*10dc0*/  STS [R3.X4+0x39c0], R22 ;  /* 0x0039c01603007388 */ /* 0x0007e80000004800 */
[----:B------:R0:W-:Y:S04]  /*10dd0*/  STS [R3.X4+0x41c0], R24 ;  /* 0x0041c01803007388 */ /* 0x0001e80000004800 */
[----:B-1----:R1:W2:Y:S04]  /*10de0*/  LDG.E.CONSTANT R15, [R4.64+0x90000] ;  /* 0x09000004040f7981 */ /* 0x0022a8000c1e9900 */
[----:B---3--:R1:W3:Y:S04]  /*10df0*/  LDG.E.CONSTANT R22, [R4.64+0xa0000] ;  /* 0x0a00000404167981 */ /* 0x0082e8000c1e9900 */
[----:B------:R1:W3:Y:S04]  /*10e00*/  LDG.E.CONSTANT R6, [R4.64+0xb0000] ;  /* 0x0b00000404067981 */ /* 0x0002e8000c1e9900 */
[----:B0-----:R1:W3:Y:S04]  /*10e10*/  LDG.E.CONSTANT R24, [R4.64+0xe0000] ;  /* 0x0e00000404187981 */ /* 0x0012e8000c1e9900 */
[----:B----4-:R0:W-:Y:S04]  /*10e20*/  STS [R3.X4+0x29c0], R13 ;  /* 0x0029c00d03007388 */ /* 0x0101e80000004800 */
[----:B-----5:R4:W-:Y:S01]  /*10e30*/  STS [R3.X4+0x21c0], R14 ;  /* 0x0021c00e03007388 */ /* 0x0209e20000004800 */
[----:B0-----:R-:W-:-:S03]  /*10e40*/  MOV R13, 0x4 ;  /* 0x00000004000d7802 */ /* 0x001fc60000000f00 */
[----:B----4-:R1:W4:Y:S02]  /*10e50*/  LDG.E.CONSTANT R14, [R4.64+0xf0000] ;  /* 0x0f000004040e7981 */ /* 0x010324000c1e9900 */
[----:B-1----:R-:W-:Y:S02]  /*10e60*/  @!P0 IMAD.WIDE R4, R7, R13, c[0x0][0x160] ;  /* 0x0000580007048625 */ /* 0x002fe400078e020d */
[----:B--2---:R0:W-:Y:S04]  /*10e70*/  STS [R3.X4+0x31c0], R12 ;  /* 0x0031c00c03007388 */ /* 0x0041e80000004800 */
[----:B0-----:R-:W2:Y:S04]  /*10e80*/  @!P0 LDG.E.CONSTANT R12, [R4.64] ;  /* 0x00000004040c8981 */ /* 0x001ea8000c1e9900 */
[----:B------:R-:W-:Y:S04]  /*10e90*/  STS [R3.X4+0x61c0], R25 ;  /* 0x0061c01903007388 */ /* 0x000fe80000004800 */
[----:B------:R-:W-:Y:S04]  /*10ea0*/  STS [R3.X4+0x69c0], R23 ;  /* 0x0069c01703007388 */ /* 0x000fe80000004800 */
[----:B------:R-:W-:Y:S04]  /*10eb0*/  STS [R3.X4+0x49c0], R15 ;  /* 0x0049c00f03007388 */ /* 0x000fe80000004800 */
[----:B---3--:R-:W-:Y:S04]  /*10ec0*/  STS [R3.X4+0x51c0], R22 ;  /* 0x0051c01603007388 */ /* 0x008fe80000004800 */
[----:B------:R-:W-:Y:S04]  /*10ed0*/  STS [R3.X4+0x59c0], R6 ;  /* 0x0059c00603007388 */ /* 0x000fe80000004800 */
[----:B------:R-:W-:Y:S04]  /*10ee0*/  STS [R3.X4+0x71c0], R24 ;  /* 0x0071c01803007388 */ /* 0x000fe80000004800 */
[----:B----4-:R-:W-:Y:S01]  /*10ef0*/  STS [R3.X4+0x79c0], R14 ;  /* 0x0079c00e03007388 */ /* 0x010fe20000004800 */
[----:B------:R-:W-:-:S02]  /*10f00*/  FFMA R18, R11, R18, R8 ;  /* 0x000000120b127223 */ /* 0x000fc40000000008 */
[----:B------:R-:W-:Y:S01]  /*10f10*/  FFMA R19, R11, R19, R10 ;  /* 0x000000130b137223 */ /* 0x000fe2000000000a */
[----:B--2---:R-:W-:Y:S04]  /*10f20*/  @!P0 STS [R3.X4], R12 ;  /* 0x0000000c03008388 */ /* 0x004fe80000004800 */
        /* <DEDUP_REMOVED lines=125> */
[----:B------:R-:W-:Y:S02]  /*11700*/  FFMA R8, R9, R15, R25 ;  /* 0x0000000f09087223 */ /* 0x000fe40000000019 */
[----:B------:R-:W0:Y:S01]  /*11710*/  LDS.128 R12, [0x190] ;  /* 0x00019000ff0c7984 */ /* 0x000e220000000c00 */
[----:B-1----:R-:W-:Y:S01]  /*11720*/  FFMA R22, R4, R9, R22 ;  /* 0x0000000904167223 */ /* 0x002fe20000000016 */
[----:B------:R-:W-:-:S02]  /*11730*/  MOV R25, 0x4 ;  /* 0x0000000400197802 */ /* 0x000fc40000000f00 */
[----:B------:R-:W-:Y:S01]  /*11740*/  IADD3 R4, R2, 0x180, R27 ;  /* 0x0000018002047810 */ /* 0x000fe20007ffe01b */
[----:B------:R-:W-:-:S04]  /*11750*/  FFMA R23, R9, R5, R23 ;  /* 0x0000000509177223 */ /* 0x000fc80000000017 */
        /* <DEDUP_REMOVED lines=1251> */
[----:B------:R-:W1:Y:S01]  /*16590*/  LDS.128 R16, [0x100] ;  /* 0x00010000ff107984 */ /* 0x000e620000000c00 */
[C---:B0-----:R-:W-:Y:S02]  /*165a0*/  FFMA R8, R4.reuse, R8, R13 ;  /* 0x0000000804087223 */ /* 0x041fe4000000000d */
[C---:B------:R-:W-:Y:S02]  /*165b0*/  FFMA R20, R4.reuse, R9, R14 ;  /* 0x0000000904147223 */ /* 0x040fe4000000000e */
[----:B------:R-:W-:Y:S02]  /*165c0*/  FFMA R4, R4, R10, R15 ;  /* 0x0000000a04047223 */ /* 0x000fe4000000000f */
[----:B------:R-:W0:Y:S01]  /*165d0*/  LDS.128 R12, [0x110] ;  /* 0x00011000ff0c7984 */ /* 0x000e220000000c00 */
[----:B------:R-:W-:-:S02]  /*165e0*/  FFMA R22, R11, R5, R22 ;  /* 0x000000050b167223 */ /* 0x000fc40000000016 */
[C---:B-1----:R-:W-:Y:S02]  /*165f0*/  FFMA R19, R5.reuse, R19, R8 ;  /* 0x0000001305137223 */ /* 0x042fe40000000008 */
[----:B------:R-:W1:Y:S01]  /*16600*/  LDS.128 R8, [0x120] ;  /* 0x00012000ff087984 */ /* 0x000e620000000c00 */
[----:B------:R-:W-:Y:S02]  /*16610*/  FFMA R16, R16, R5, R23 ;  /* 0x0000000510107223 */ /* 0x000fe40000000017 */
[C---:B------:R-:W-:Y:S02]  /*16620*/  FFMA R17, R5.reuse, R17, R24 ;  /* 0x0000001105117223 */ /* 0x040fe40000000018 */
[C---:B------:R-:W-:Y:S02]  /*16630*/  FFMA R18, R5.reuse, R18, R25 ;  /* 0x0000001205127223 */ /* 0x040fe40000000019 */
        /* <DEDUP_REMOVED lines=8> */
[----:B------:R-:W-:-:S02]  /*166c0*/  FFMA R23, R6, R11, R23 ;  /* 0x0000000b06177223 */ /* 0x000fc40000000017 */
[----:B------:R-:W1:Y:S01]  /*166d0*/  LDS.128 R8, [0x140] ;  /* 0x00014000ff087984 */ /* 0x000e620000000c00 */
        /* <DEDUP_REMOVED lines=9> */
[----:B------:R-:W-:Y:S01]  /*16770*/  FFMA R23, R7, R11, R4 ;  /* 0x0000000b07177223 */ /* 0x000fe20000000004 */
[----:B------:R-:W-:Y:S02]  /*16780*/  IADD3 R21, R2, 0x1f0, R27 ;  /* 0x000001f002157810 */ /* 0x000fe40007ffe01b */
[----:B------:R-:W-:Y:S02]  /*16790*/  MOV R27, 0x4 ;  /* 0x00000004001b7802 */ /* 0x000fe40000000f00 */
[----:B------:R-:W-:Y:S01]  /*167a0*/  @!P0 IADD3 R24, R0, 0x5ef0, RZ ;  /* 0x00005ef000188810 */ /* 0x000fe20007ffe0ff */
[----:B0-----:R-:W-:Y:S02]  /*167b0*/  FFMA R12, R12, R16, R5 ;  /* 0x000000100c0c7223 */ /* 0x001fe40000000005 */
[----:B------:R-:W-:-:S02]  /*167c0*/  FFMA R13, R16, R13, R6 ;  /* 0x0000000d100d7223 */ /* 0x000fc40000000006 */
[----:B------:R-:W0:Y:S01]  /*167d0*/  LDS.128 R4, [0x160] ;  /* 0x00016000ff047984 */ /* 0x000e220000000c00 */
[----:B------:R-:W-:-:S04]  /*167e0*/  @!P0 IMAD.WIDE R24, R24, R27, c[0x0][0x160] ;  /* 0x0000580018188625 */ /* 0x000fc800078e021b */
[C---:B------:R-:W-:Y:S01]  /*167f0*/  FFMA R14, R16.reuse, R14, R22 ;  /* 0x0000000e100e7223 */ /* 0x040fe20000000016 */
[----:B------:R1:W2:Y:S01]  /*16800*/  @!P0 LDG.E.CONSTANT R0, [R24.64] ;  /* 0x0000000418008981 */ /* 0x0002a2000c1e9900 */
[C---:B------:R-:W-:Y:S02]  /*16810*/  FFMA R15, R16.reuse, R15, R8 ;  /* 0x0000000f100f7223 */ /* 0x040fe40000000008 */
[C---:B0-----:R-:W-:Y:S02]  /*16820*/  FFMA R22, R16.reuse, R4, R9 ;  /* 0x0000000410167223 */ /* 0x041fe40000000009 */
[C---:B-1----:R-:W-:Y:S02]  /*16830*/  FFMA R24, R16.reuse, R5, R10 ;  /* 0x0000000510187223 */ /* 0x042fe4000000000a */
[----:B------:R-:W0:Y:S01]  /*16840*/  LDS.128 R8, [0x170] ;  /* 0x00017000ff087984 */ /* 0x000e220000000c00 */
[----:B------:R-:W-:Y:S02]  /*16850*/  FFMA R23, R16, R6, R23 ;  /* 0x0000000610177223 */ /* 0x000fe40000000017 */
[----:B------:R-:W-:-:S02]  /*16860*/  FFMA R12, R7, R17, R12 ;  /* 0x00000011070c7223 */ /* 0x000fc4000000000c */
[----:B------:R-:W1:Y:S01]  /*16870*/  LDS.128 R4, [0x180] ;  /* 0x00018000ff047984 */ /* 0x000e620000000c00 */
[----:B0-----:R-:W-:Y:S02]  /*16880*/  FFMA R13, R8, R17, R13 ;  /* 0x00000011080d7223 */ /* 0x001fe4000000000d */
[C---:B------:R-:W-:Y:S02]  /*16890*/  FFMA R14, R17.reuse, R9, R14 ;  /* 0x00000009110e7223 */ /* 0x040fe4000000000e */
[C---:B------:R-:W-:Y:S02]  /*168a0*/  FFMA R15, R17.reuse, R10, R15 ;  /* 0x0000000a110f7223 */ /* 0x040fe4000000000f */
[----:B------:R-:W-:Y:S02]  /*168b0*/  FFMA R22, R17, R11, R22 ;  /* 0x0000000b11167223 */ /* 0x000fe40000000016 */
[----:B------:R-:W0:Y:S01]  /*168c0*/  LDS.128 R8, [0x190] ;  /* 0x00019000ff087984 */ /* 0x000e220000000c00 */
[----:B-1----:R-:W-:-:S02]  /*168d0*/  FFMA R24, R4, R17, R24 ;  /* 0x0000001104187223 */ /* 0x002fc40000000018 */
[----:B------:R-:W-:Y:S02]  /*168e0*/  FFMA R23, R17, R5, R23 ;  /* 0x0000000511177223 */ /* 0x000fe40000000017 */
[C---:B------:R-:W-:Y:S02]  /*168f0*/  FFMA R12, R18.reuse, R6, R12 ;  /* 0x00000006120c7223 */ /* 0x040fe4000000000c */
[----:B------:R-:W-:Y:S02]  /*16900*/  FFMA R13, R18, R7, R13 ;  /* 0x00000007120d7223 */ /* 0x000fe4000000000d */
[----:B------:R-:W1:Y:S01]  /*16910*/  LDS.128 R4, [0x1a0] ;  /* 0x0001a000ff047984 */ /* 0x000e620000000c00 */
[----:B------:R-:W-:-:S05]  /*16920*/  IMAD.WIDE R20, R21, R27, c[0x0][0x168] ;  /* 0x00005a0015147625 */ /* 0x000fca00078e021b */
[----:B------:R-:W3:Y:S04]  /*16930*/  LDG.E.CONSTANT R2, [R20.64] ;  /* 0x0000000414027981 */ /* 0x000ee8000c1e9900 */
[----:B------:R-:W4:Y:S04]  /*16940*/  LDG.E.CONSTANT R25, [R20.64+0xa0000] ;  /* 0x0a00000414197981 */ /* 0x000f28000c1e9900 */
[----:B------:R-:W5:Y:S01]  /*16950*/  LDG.E.CONSTANT R27, [R20.64+0xc0000] ;  /* 0x0c000004141b7981 */ /* 0x000f62000c1e9900 */
[----:B0-----:R-:W-:Y:S02]  /*16960*/  FFMA R8, R8, R18, R14 ;  /* 0x0000001208087223 */ /* 0x001fe4000000000e */
[C---:B------:R-:W-:Y:S01]  /*16970*/  FFMA R11, R18.reuse, R11, R24 ;  /* 0x0000000b120b7223 */ /* 0x040fe20000000018 */
[----:B------:R-:W4:Y:S01]  /*16980*/  LDG.E.CONSTANT R14, [R20.64+0x30000] ;  /* 0x03000004140e7981 */ /* 0x000f22000c1e9900 */
[----:B------:R-:W-:-:S03]  /*16990*/  FFMA R10, R18, R10, R22 ;  /* 0x0000000a120a7223 */ /* 0x000fc60000000016 */
[----:B------:R-:W5:Y:S01]  /*169a0*/  LDG.E.CONSTANT R22, [R20.64+0x40000] ;  /* 0x0400000414167981 */ /* 0x000f62000c1e9900 */
[C---:B-1----:R-:W-:Y:S02]  /*169b0*/  FFMA R16, R19.reuse, R5, R12 ;  /* 0x0000000513107223 */ /* 0x042fe4000000000c */
[C---:B------:R-:W-:Y:S01]  /*169c0*/  FFMA R24, R19.reuse, R7, R8 ;  /* 0x0000000713187223 */ /* 0x040fe20000000008 */
[----:B------:R-:W5:Y:S04]  /*169d0*/  LDG.E.CONSTANT R12, [R20.64+0x20000] ;  /* 0x02000004140c7981 */ /* 0x000f68000c1e9900 */
[----:B------:R-:W5:Y:S01]  /*169e0*/  LDG.E.CONSTANT R8, [R20.64+0x10000] ;  /* 0x0100000414087981 */ /* 0x000f62000c1e9900 */
[----:B------:R-:W-:Y:S02]  /*169f0*/  FFMA R9, R18, R9, R15 ;  /* 0x0000000912097223 */ /* 0x000fe4000000000f */
[----:B------:R-:W-:Y:S01]  /*16a00*/  FFMA R18, R4, R18, R23 ;  /* 0x0000001204127223 */ /* 0x000fe20000000017 */
[----:B------:R-:W5:Y:S01]  /*16a10*/  LDG.E.CONSTANT R15, [R20.64+0x60000] ;  /* 0x06000004140f7981 */ /* 0x000f62000c1e9900 */
[----:B------:R-:W-:-:S03]  /*16a20*/  FFMA R17, R19, R6, R13 ;  /* 0x0000000613117223 */ /* 0x000fc6000000000d */
[----:B------:R-:W0:Y:S04]  /*16a30*/  LDS.128 R4, [0x1b0] ;  /* 0x0001b000ff047984 */ /* 0x000e280000000c00 */
[----:B------:R-:W-:Y:S06]  /*16a40*/  BAR.SYNC 0x0 ;  /* 0x0000000000007b1d */ /* 0x000fec0000000000 */
[----:B------:R-:W5:Y:S04]  /*16a50*/  LDG.E.CONSTANT R13, [R20.64+0x50000] ;  /* 0x05000004140d7981 */ /* 0x000f68000c1e9900 */
[----:B------:R-:W5:Y:S04]  /*16a60*/  LDG.E.CONSTANT R23, [R20.64+0x70000] ;  /* 0x0700000414177981 */ /* 0x000f68000c1e9900 */
[----:B--2---:R1:W-:Y:S04]  /*16a70*/  @!P0 STS [R3.X4], R0 ;  /* 0x0000000003008388 */ /* 0x0043e80000004800 */
[----:B-1----:R-:W2:Y:S04]  /*16a80*/  LDG.E.CONSTANT R0, [R20.64+0x80000] ;  /* 0x0800000414007981 */ /* 0x002ea8000c1e9900 */
[----:B---3--:R1:W-:Y:S04]  /*16a90*/  STS [R3.X4+0x1c0], R2 ;  /* 0x0001c00203007388 */ /* 0x0083e80000004800 */
[----:B-1----:R-:W3:Y:S04]  /*16aa0*/  LDG.E.CONSTANT R2, [R20.64+0x90000] ;  /* 0x0900000414027981 */ /* 0x002ee8000c1e9900 */
[----:B----4-:R1:W-:Y:S04]  /*16ab0*/  STS [R3.X4+0x19c0], R14 ;  /* 0x0019c00e03007388 */ /* 0x0103e80000004800 */
[----:B-----5:R-:W-:Y:S04]  /*16ac0*/  STS [R3.X4+0x21c0], R22 ;  /* 0x0021c01603007388 */ /* 0x020fe80000004800 */
[----:B------:R4:W-:Y:S04]  /*16ad0*/  STS [R3.X4+0x11c0], R12 ;  /* 0x0011c00c03007388 */ /* 0x0009e80000004800 */
[----:B------:R5:W-:Y:S04]  /*16ae0*/  STS [R3.X4+0x9c0], R8 ;  /* 0x0009c00803007388 */ /* 0x000be80000004800 */
[----:B-1----:R-:W3:Y:S04]  /*16af0*/  LDG.E.CONSTANT R14, [R20.64+0xe0000] ;  /* 0x0e000004140e7981 */ /* 0x002ee8000c1e9900 */
[----:B----4-:R-:W4:Y:S04]  /*16b00*/  LDG.E.CONSTANT R12, [R20.64+0xd0000] ;  /* 0x0d000004140c7981 */ /* 0x010f28000c1e9900 */
[----:B-----5:R-:W5:Y:S04]  /*16b10*/  LDG.E.CONSTANT R8, [R20.64+0xb0000] ;  /* 0x0b00000414087981 */ /* 0x020f68000c1e9900 */
[----:B------:R-:W5:Y:S04]  /*16b20*/  LDG.E.CONSTANT R22, [R20.64+0xf0000] ;  /* 0x0f00000414167981 */ /* 0x000f68000c1e9900 */
[----:B------:R-:W-:Y:S04]  /*16b30*/  STS [R3.X4+0x29c0], R13 ;  /* 0x0029c00d03007388 */ /* 0x000fe80000004800 */
[----:B------:R-:W-:Y:S04]  /*16b40*/  STS [R3.X4+0x31c0], R15 ;  /* 0x0031c00f03007388 */ /* 0x000fe80000004800 */
[----:B------:R-:W-:Y:S04]  /*16b50*/  STS [R3.X4+0x39c0], R23 ;  /* 0x0039c01703007388 */ /* 0x000fe80000004800 */
[----:B------:R-:W-:Y:S04]  /*16b60*/  STS [R3.X4+0x51c0], R25 ;  /* 0x0051c01903007388 */ /* 0x000fe80000004800 */
[----:B------:R0:W-:Y:S02]  /*16b70*/  STS [R3.X4+0x61c0], R27 ;  /* 0x0061c01b03007388 */ /* 0x0001e40000004800 */
[----:B0-----:R-:W-:-:S02]  /*16b80*/  FFMA R27, R19, R6, R11 ;  /* 0x00000006131b7223 */ /* 0x001fc4000000000b */
[C---:B------:R-:W-:Y:S01]  /*16b90*/  FFMA R25, R19.reuse, R7, R18 ;  /* 0x0000000713197223 */ /* 0x040fe20000000012 */
[----:B--2---:R0:W-:Y:S02]  /*16ba0*/  STS [R3.X4+0x41c0], R0 ;  /* 0x0041c00003007388 */ /* 0x0041e40000004800 */
[----:B0-----:R-:W-:Y:S02]  /*16bb0*/  FFMA R0, R4, R19, R9 ;  /* 0x0000001304007223 */ /* 0x001fe40000000009 */
[----:B---3--:R0:W-:Y:S02]  /*16bc0*/  STS [R3.X4+0x49c0], R2 ;  /* 0x0049c00203007388 */ /* 0x0081e40000004800 */
[----:B0-----:R-:W-:Y:S02]  /*16bd0*/  FFMA R2, R19, R5, R10 ;  /* 0x0000000513027223 */ /* 0x001fe4000000000a */
[----:B------:R-:W-:Y:S04]  /*16be0*/  STS [R3.X4+0x71c0], R14 ;  /* 0x0071c00e03007388 */ /* 0x000fe80000004800 */
[----:B----4-:R-:W-:Y:S04]  /*16bf0*/  STS [R3.X4+0x69c0], R12 ;  /* 0x0069c00c03007388 */ /* 0x010fe80000004800 */
[----:B-----5:R-:W-:Y:S04]  /*16c00*/  STS [R3.X4+0x59c0], R8 ;  /* 0x0059c00803007388 */ /* 0x020fe80000004800 */
[----:B------:R-:W-:Y:S04]  /*16c10*/  STS [R3.X4+0x79c0], R22 ;  /* 0x0079c01603007388 */ /* 0x000fe80000004800 */
[----:B------:R-:W-:Y:S06]  /*16c20*/  BAR.SYNC 0x0 ;  /* 0x0000000000007b1d */ /* 0x000fec0000000000 */
[----:B------:R-:W-:Y:S04]  /*16c30*/  LDS.128 R20, [RZ] ;  /* 0x00000000ff147984 */ /* 0x000fe80000000c00 */
[----:B------:R-:W0:Y:S04]  /*16c40*/  LDS.128 R12, [R26+0x1c0] ;  /* 0x0001c0001a0c7984 */ /* 0x000e280000000c00 */
[----:B------:R-:W1:Y:S04]  /*16c50*/  LDS.128 R8, [0x10] ;  /* 0x00001000ff087984 */ /* 0x000e680000000c00 */
[----:B------:R-:W2:Y:S01]  /*16c60*/  LDS.128 R4, [0x20] ;  /* 0x00002000ff047984 */ /* 0x000ea20000000c00 */
[----:B0-----:R-:W-:-:S02]  /*16c70*/  FFMA R20, R20, R12, R16 ;  /* 0x0000000c14147223 */ /* 0x001fc40000000010 */
[C---:B------:R-:W-:Y:S02]  /*16c80*/  FFMA R21, R12.reuse, R21, R17 ;  /* 0x000000150c157223 */ /* 0x040fe40000000011 */
[----:B------:R-:W0:Y:S01]  /*16c90*/  LDS.128 R16, [0x30] ;  /* 0x00003000ff107984 */ /* 0x000e220000000c00 */
[C---:B------:R-:W-:Y:S02]  /*16ca0*/  FFMA R22, R12.reuse, R22, R24 ;  /* 0x000000160c167223 */ /* 0x040fe40000000018 */
[C---:B------:R-:W-:Y:S02]  /*16cb0*/  FFMA R0, R12.reuse, R23, R0 ;  /* 0x000000170c007223 */ /* 0x040fe40000000000 */
[C---:B-1----:R-:W-:Y:S02]  /*16cc0*/  FFMA R2, R12.reuse, R8, R2 ;  /* 0x000000080c027223 */ /* 0x042fe40000000002 */
[C---:B------:R-:W-:Y:S02]  /*16cd0*/  FFMA R27, R12.reuse, R9, R27 ;  /* 0x000000090c1b7223 */ /* 0x040fe4000000001b */
[----:B------:R-:W-:-:S02]  /*16ce0*/  FFMA R25, R12, R10, R25 ;  /* 0x0000000a0c197223 */ /* 0x000fc40000000019 */
[-C--:B------:R-:W-:Y:S02]  /*16cf0*/  FFMA R12, R11, R13.reuse, R20 ;  /* 0x0000000d0b0c7223 */ /* 0x080fe40000000014 */
[----:B------:R-:W1:Y:S01]  /*16d00*/  LDS.128 R8, [0x40] ;  /* 0x00004000ff087984 */ /* 0x000e620000000c00 */
[----:B--2---:R-:W-:Y:S02]  /*16d10*/  FFMA R4, R4, R13, R21 ;  /* 0x0000000d04047223 */ /* 0x004fe40000000015 */
[C---:B------:R-:W-:Y:S02]  /*16d20*/  FFMA R24, R13.reuse, R5, R22 ;  /* 0x000000050d187223 */ /* 0x040fe40000000016 */
[----:B------:R-:W2:Y:S01]  /*16d30*/  LDS.128 R20, [0x50] ;  /* 0x00005000ff147984 */ /* 0x000ea20000000c00 */
[C---:B------:R-:W-:Y:S02]  /*16d40*/  FFMA R0, R13.reuse, R6, R0 ;  /* 0x000000060d007223 */ /* 0x040fe40000000000 */
[----:B------:R-:W-:-:S02]  /*16d50*/  FFMA R2, R13, R7, R2 ;  /* 0x000000070d027223 */ /* 0x000fc40000000002 */
[----:B0-----:R-:W-:Y:S02]  /*16d60*/  FFMA R19, R14, R19, R4 ;  /* 0x000000130e137223 */ /* 0x001fe40000000004 */
[----:B------:R-:W0:Y:S01]  /*16d70*/  LDS.128 R4, [0x60] ;  /* 0x00006000ff047984 */ /* 0x000e220000000c00 */
[----:B------:R-:W-:Y:S02]  /*16d80*/  FFMA R16, R16, R13, R27 ;  /* 0x0000000d10107223 */ /* 0x000fe4000000001b */
[----:B------:R-:W-:Y:S02]  /*16d90*/  FFMA R17, R13, R17, R25 ;  /* 0x000000110d117223 */ /* 0x000fe40000000019 */
[----:B------:R-:W-:Y:S02]  /*16da0*/  FFMA R13, R14, R18, R12 ;  /* 0x000000120e0d7223 */ /* 0x000fe4000000000c */
[----:B-1----:R-:W-:Y:S02]  /*16db0*/  FFMA R8, R8, R14, R24 ;  /* 0x0000000e08087223 */ /* 0x002fe40000000018 */
[----:B------:R-:W-:-:S02]  /*16dc0*/  FFMA R12, R14, R10, R2 ;  /* 0x0000000a0e0c7223 */ /* 0x000fc40000000002 */
[C---:B------:R-:W-:Y:S02]  /*16dd0*/  FFMA R0, R14.reuse, R9, R0 ;  /* 0x000000090e007223 */ /* 0x040fe40000000000 */
[----:B------:R-:W-:Y:S02]  /*16de0*/  FFMA R27, R14, R11, R16 ;  /* 0x0000000b0e1b7223 */ /* 0x000fe40000000010 */
[----:B--2---:R-:W-:Y:S02]  /*16df0*/  FFMA R2, R20, R14, R17 ;  /* 0x0000000e14027223 */ /* 0x004fe40000000011 */
[C---:B------:R-:W-:Y:S02]  /*16e00*/  FFMA R24, R15.reuse, R22, R19 ;  /* 0x000000160f187223 */ /* 0x040fe40000000013 */
[C---:B------:R-:W-:Y:S01]  /*16e10*/  FFMA R25, R15.reuse, R23, R8 ;  /* 0x000000170f197223 */ /* 0x040fe20000000008 */
[----:B------:R-:W-:Y:S04]  /*16e20*/  LDS.128 R16, [R26+0x1d0] ;  /* 0x0001d0001a107984 */ /* 0x000fe80000000c00 */
[----:B------:R-:W1:Y:S01]  /*16e30*/  LDS.128 R8, [0x70] ;  /* 0x00007000ff087984 */ /* 0x000e620000000c00 */
[----:B------:R-:W-:-:S03]  /*16e40*/  FFMA R13, R15, R21, R13 ;  /* 0x000000150f0d7223 */ /* 0x000fc6000000000d */
[----:B------:R-:W2:Y:S01]  /*16e50*/  LDS.128 R20, [0x80] ;  /* 0x00008000ff147984 */ /* 0x000ea20000000c00 */
[----:B0-----:R-:W-:Y:S02]  /*16e60*/  FFMA R0, R4, R15, R0 ;  /* 0x0000000f04007223 */ /* 0x001fe40000000000 */
[C---:B------:R-:W-:Y:S02]  /*16e70*/  FFMA R12, R15.reuse, R5, R12 ;  /* 0x000000050f0c7223 */ /* 0x040fe4000000000c */
[C---:B------:R-:W-:Y:S02]  /*16e80*/  FFMA R14, R15.reuse, R6, R27 ;  /* 0x000000060f0e7223 */ /* 0x040fe4000000001b */
[----:B------:R-:W-:Y:S02]  /*16e90*/  FFMA R15, R15, R7, R2 ;  /* 0x000000070f0f7223 */ /* 0x000fe40000000002 */
[----:B------:R-:W0:Y:S01]  /*16ea0*/  LDS.128 R4, [0x90] ;  /* 0x00009000ff047984 */ /* 0x000e220000000c00 */
[----:B-1----:R-:W-:-:S02]  /*16eb0*/  FFMA R2, R8, R16, R13 ;  /* 0x0000001008027223 */ /* 0x002fc4000000000d */
[C---:B------:R-:W-:Y:S02]  /*16ec0*/  FFMA R13, R16.reuse, R9, R24 ;  /* 0x00000009100d7223 */ /* 0x040fe40000000018 */
[C---:B------:R-:W-:Y:S02]  /*16ed0*/  FFMA R24, R16.reuse, R10, R25 ;  /* 0x0000000a10187223 */ /* 0x040fe40000000019 */
[C---:B------:R-:W-:Y:S02]  /*16ee0*/  FFMA R0, R16.reuse, R11, R0 ;  /* 0x0000000b10007223 */ /* 0x040fe40000000000 */
[----:B------:R-:W1:Y:S01]  /*16ef0*/  LDS.128 R8, [0xa0] ;  /* 0x0000a000ff087984 */ /* 0x000e620000000c00 */
[C---:B--2---:R-:W-:Y:S02]  /*16f00*/  FFMA R20, R16.reuse, R20, R12 ;  /* 0x0000001410147223 */ /* 0x044fe4000000000c */
[C---:B------:R-:W-:Y:S02]  /*16f10*/  FFMA R21, R16.reuse, R21, R14 ;  /* 0x0000001510157223 */ /* 0x040fe4000000000e */
[----:B------:R-:W-:-:S02]  /*16f20*/  FFMA R22, R16, R22, R15 ;  /* 0x0000001610167223 */ /* 0x000fc4000000000f */
[----:B0-----:R-:W-:Y:S02]  /*16f30*/  FFMA R16, R4, R17, R13 ;  /* 0x0000001104107223 */ /* 0x001fe4000000000d */
[----:B------:R-:W0:Y:S01]  /*16f40*/  LDS.128 R12, [0xb0] ;  /* 0x0000b000ff0c7984 */ /* 0x000e220000000c00 */
[C---:B------:R-:W-:Y:S02]  /*16f50*/  FFMA R24, R17.reuse, R5, R24 ;  /* 0x0000000511187223 */ /* 0x040fe40000000018 */
[C---:B------:R-:W-:Y:S02]  /*16f60*/  FFMA R0, R17.reuse, R6, R0 ;  /* 0x0000000611007223 */ /* 0x040fe40000000000 */
[----:B------:R-:W-:Y:S02]  /*16f70*/  FFMA R20, R17, R7, R20 ;  /* 0x0000000711147223 */ /* 0x000fe40000000014 */
[-C--:B------:R-:W-:Y:S01]  /*16f80*/  FFMA R2, R23, R17.reuse, R2 ;  /* 0x0000001117027223 */ /* 0x080fe20000000002 */
[----:B------:R-:W2:Y:S01]  /*16f90*/  LDS.128 R4, [0xc0] ;  /* 0x0000c000ff047984 */ /* 0x000ea20000000c00 */
[----:B-1----:R-:W-:-:S02]  /*16fa0*/  FFMA R21, R8, R17, R21 ;  /* 0x0000001108157223 */ /* 0x002fc40000000015 */
[----:B------:R-:W-:Y:S02]  /*16fb0*/  FFMA R22, R17, R9, R22 ;  /* 0x0000000911167223 */ /* 0x000fe40000000016 */
[C---:B------:R-:W-:Y:S02]  /*16fc0*/  FFMA R2, R18.reuse, R10, R2 ;  /* 0x0000000a12027223 */ /* 0x040fe40000000002 */
[----:B------:R-:W-:Y:S02]  /*16fd0*/  FFMA R16, R18, R11, R16 ;  /* 0x0000000b12107223 */ /* 0x000fe40000000010 */
[----:B------:R-:W1:Y:S01]  /*16fe0*/  LDS.128 R8, [0xd0] ;  /* 0x0000d000ff087984 */ /* 0x000e620000000c00 */
[----:B0-----:R-:W-:Y:S02]  /*16ff0*/  FFMA R12, R12, R18, R24 ;  /* 0x000000120c0c7223 */ /* 0x001fe40000000018 */
[C---:B------:R-:W-:Y:S02]  /*17000*/  FFMA R17, R18.reuse, R13, R0 ;  /* 0x0000000d12117223 */ /* 0x040fe40000000000 */
[----:B------:R-:W-:-:S02]  /*17010*/  FFMA R20, R18, R14, R20 ;  /* 0x0000000e12147223 */ /* 0x000fc40000000014 */
[----:B------:R-:W-:Y:S02]  /*17020*/  FFMA R21, R18, R15, R21 ;  /* 0x0000000f12157223 */ /* 0x000fe40000000015 */
[----:B--2---:R-:W-:Y:S02]  /*17030*/  FFMA R0, R4, R18, R22 ;  /* 0x0000001204007223 */ /* 0x004fe40000000016 */
[C---:B------:R-:W-:Y:S02]  /*17040*/  FFMA R2, R19.reuse, R5, R2 ;  /* 0x0000000513027223 */ /* 0x040fe40000000002 */
[C---:B------:R-:W-:Y:S02]  /*17050*/  FFMA R16, R19.reuse, R6, R16 ;  /* 0x0000000613107223 */ /* 0x040fe40000000010 */
[----:B------:R-:W-:Y:S02]  /*17060*/  FFMA R25, R19, R7, R12 ;  /* 0x0000000713197223 */ /* 0x000fe4000000000c */
[----:B------:R-:W-:Y:S04]  /*17070*/  LDS.128 R4, [0xe0] ;  /* 0x0000e000ff047984 */ /* 0x000fe80000000c00 */
[----:B------:R-:W0:Y:S01]  /*17080*/  LDS.128 R12, [R26+0x1e0] ;  /* 0x0001e0001a0c7984 */ /* 0x000e220000000c00 */
[----:B-1----:R-:W-:-:S02]  /*17090*/  FFMA R17, R8, R19, R17 ;  /* 0x0000001308117223 */ /* 0x002fc40000000011 */
[C---:B------:R-:W-:Y:S02]  /*170a0*/  FFMA R18, R19.reuse, R9, R20 ;  /* 0x0000000913127223 */ /* 0x040fe40000000014 */
[C---:B------:R-:W-:Y:S02]  /*170b0*/  FFMA R24, R19.reuse, R10, R21 ;  /* 0x0000000a13187223 */ /* 0x040fe40000000015 */
        /* <DEDUP_REMOVED lines=11> */
[----:B------:R-:W-:Y:S01]  /*17170*/  FFMA R22, R12, R22, R19 ;  /* 0x000000160c167223 */ /* 0x000fe20000000013 */
[----:B------:R-:W-:Y:S01]  /*17180*/  LDS.128 R24, [R26+0x1f0] ;  /* 0x0001f0001a187984 */ /* 0x000fe20000000c00 */
[----:B--2---:R-:W-:Y:S02]  /*17190*/  FFMA R0, R8, R13, R2 ;  /* 0x0000000d08007223 */ /* 0x004fe40000000002 */
[C---:B------:R-:W-:Y:S02]  /*171a0*/  FFMA R12, R13.reuse, R9, R16 ;  /* 0x000000090d0c7223 */ /* 0x040fe40000000010 */
[----:B------:R-:W-:-:S02]  /*171b0*/  FFMA R2, R13, R10, R17 ;  /* 0x0000000a0d027223 */ /* 0x000fc40000000011 */
[----:B------:R-:W1:Y:S01]  /*171c0*/  LDS.128 R16, [0x120] ;  /* 0x00012000ff107984 */ /* 0x000e620000000c00 */
[----:B------:R-:W-:-:S03]  /*171d0*/  FFMA R20, R13, R11, R20 ;  /* 0x0000000b0d147223 */ /* 0x000fc60000000014 */
[----:B------:R-:W2:Y:S01]  /*171e0*/  LDS.128 R8, [0x130] ;  /* 0x00013000ff087984 */ /* 0x000ea20000000c00 */
[----:B0-----:R-:W-:Y:S02]  /*171f0*/  FFMA R21, R4, R13, R21 ;  /* 0x0000000d04157223 */ /* 0x001fe40000000015 */
[----:B------:R-:W-:Y:S02]  /*17200*/  FFMA R22, R13, R5, R22 ;  /* 0x000000050d167223 */ /* 0x000fe40000000016 */
[C---:B------:R-:W-:Y:S02]  /*17210*/  FFMA R23, R14.reuse, R6, R23 ;  /* 0x000000060e177223 */ /* 0x040fe40000000017 */
[C---:B------:R-:W-:Y:S02]  /*17220*/  FFMA R0, R14.reuse, R7, R0 ;  /* 0x000000070e007223 */ /* 0x040fe40000000000 */
[----:B------:R-:W0:Y:S01]  /*17230*/  LDS.128 R4, [0x140] ;  /* 0x00014000ff047984 */ /* 0x000e220000000c00 */
[----:B-1----:R-:W-:-:S02]  /*17240*/  FFMA R13, R14, R17, R2 ;  /* 0x000000110e0d7223 */ /* 0x002fc40000000002 */
[----:B------:R-:W-:Y:S02]  /*17250*/  FFMA R12, R16, R14, R12 ;  /* 0x0000000e100c7223 */ /* 0x000fe4000000000c */
[C---:B------:R-:W-:Y:S02]  /*17260*/  FFMA R20, R14.reuse, R18, R20 ;  /* 0x000000120e147223 */ /* 0x040fe40000000014 */
[----:B------:R-:W-:Y:S02]  /*17270*/  FFMA R2, R14, R19, R21 ;  /* 0x000000130e027223 */ /* 0x000fe40000000015 */
[----:B------:R-:W1:Y:S01]  /*17280*/  LDS.128 R16, [0x150] ;  /* 0x00015000ff107984 */ /* 0x000e620000000c00 */
[----:B--2---:R-:W-:Y:S02]  /*17290*/  FFMA R22, R8, R14, R22 ;  /* 0x0000000e08167223 */ /* 0x004fe40000000016 */
[C---:B------:R-:W-:Y:S02]  /*172a0*/  FFMA R23, R15.reuse, R9, R23 ;  /* 0x000000090f177223 */ /* 0x040fe40000000017 */
[----:B------:R-:W-:-:S02]  /*172b0*/  FFMA R0, R15, R10, R0 ;  /* 0x0000000a0f007223 */ /* 0x000fc40000000000 */
[C---:B------:R-:W-:Y:S02]  /*172c0*/  FFMA R12, R15.reuse, R11, R12 ;  /* 0x0000000b0f0c7223 */ /* 0x040fe4000000000c */
[----:B------:R-:W2:Y:S01]  /*172d0*/  LDS.128 R8, [0x160] ;  /* 0x00016000ff087984 */ /* 0x000ea20000000c00 */
[----:B0-----:R-:W-:Y:S02]  /*172e0*/  FFMA R13, R4, R15, R13 ;  /* 0x0000000f040d7223 */ /* 0x001fe4000000000d */
[C---:B------:R-:W-:Y:S02]  /*172f0*/  FFMA R20, R15.reuse, R5, R20 ;  /* 0x000000050f147223 */ /* 0x040fe40000000014 */
[C---:B------:R-:W-:Y:S02]  /*17300*/  FFMA R2, R15.reuse, R6, R2 ;  /* 0x000000060f027223 */ /* 0x040fe40000000002 */
[----:B------:R-:W-:Y:S02]  /*17310*/  FFMA R22, R15, R7, R22 ;  /* 0x000000070f167223 */ /* 0x000fe40000000016 */
[----:B------:R-:W0:Y:S01]  /*17320*/  LDS.128 R4, [0x170] ;  /* 0x00017000ff047984 */ /* 0x000e220000000c00 */
[----:B-1----:R-:W-:-:S02]  /*17330*/  FFMA R18, R24, R18, R12 ;  /* 0x0000001218127223 */ /* 0x002fc4000000000c */
[----:B------:R-:W-:Y:S02]  /*17340*/  FFMA R19, R24, R19, R13 ;  /* 0x0000001318137223 */ /* 0x000fe4000000000d */
[----:B------:R-:W1:Y:S01]  /*17350*/  LDS.128 R12, [0x180] ;  /* 0x00018000ff0c7984 */ /* 0x000e620000000c00 */
[----:B------:R-:W-:Y:S02]  /*17360*/  FFMA R16, R16, R24, R23 ;  /* 0x0000001810107223 */ /* 0x000fe40000000017 */
[C---:B------:R-:W-:Y:S02]  /*17370*/  FFMA R0, R24.reuse, R17, R0 ;  /* 0x0000001118007223 */ /* 0x040fe40000000000 */
[C---:B--2---:R-:W-:Y:S02]  /*17380*/  FFMA R20, R24.reuse, R8, R20 ;  /* 0x0000000818147223 */ /* 0x044fe40000000014 */
[C---:B------:R-:W-:Y:S02]  /*17390*/  FFMA R2, R24.reuse, R9, R2 ;  /* 0x0000000918027223 */ /* 0x040fe40000000002 */
[----:B------:R-:W-:-:S02]  /*173a0*/  FFMA R22, R24, R10, R22 ;  /* 0x0000000a18167223 */ /* 0x000fc40000000016 */
[-C--:B------:R-:W-:Y:S02]  /*173b0*/  FFMA R16, R11, R25.reuse, R16 ;  /* 0x000000190b107223 */ /* 0x080fe40000000010 */
[----:B------:R-:W2:Y:S01]  /*173c0*/  LDS.128 R8, [0x190] ;  /* 0x00019000ff087984 */ /* 0x000ea20000000c00 */
[----:B0-----:R-:W-:Y:S02]  /*173d0*/  FFMA R0, R4, R25, R0 ;  /* 0x0000001904007223 */ /* 0x001fe40000000000 */
[C---:B------:R-:W-:Y:S02]  /*173e0*/  FFMA R21, R25.reuse, R5, R18 ;  /* 0x0000000519157223 */ /* 0x040fe40000000012 */
[C---:B------:R-:W-:Y:S02]  /*173f0*/  FFMA R23, R25.reuse, R6, R19 ;  /* 0x0000000619177223 */ /* 0x040fe40000000013 */
[----:B------:R-:W-:Y:S02]  /*17400*/  FFMA R20, R25, R7, R20 ;  /* 0x0000000719147223 */ /* 0x000fe40000000014 */
[----:B------:R-:W0:Y:S01]  /*17410*/  LDS.128 R4, [0x1a0] ;  /* 0x0001a000ff047984 */ /* 0x000e220000000c00 */
[----:B-1----:R-:W-:-:S03]  /*17420*/  FFMA R14, R26, R14, R16 ;  /* 0x0000000e1a0e7223 */ /* 0x002fc60000000010 */
[----:B------:R-:W1:Y:S01]  /*17430*/  LDS.128 R16, [0x1b0] ;  /* 0x0001b000ff107984 */ /* 0x000e620000000c00 */
[----:B------:R-:W-:Y:S01]  /*17440*/  LEA R28, R28, R3, 0x9 ;  /* 0x000000031c1c7211 */ /* 0x000fe200078e48ff */
[----:B------:R-:W-:Y:S02]  /*17450*/  FFMA R2, R12, R25, R2 ;  /* 0x000000190c027223 */ /* 0x000fe40000000002 */
[----:B------:R-:W-:Y:S02]  /*17460*/  FFMA R13, R25, R13, R22 ;  /* 0x0000000d190d7223 */ /* 0x000fe40000000016 */
[----:B------:R-:W-:Y:S02]  /*17470*/  IMAD R28, R28, 0x7, R29 ;  /* 0x000000071c1c7824 */ /* 0x000fe400078e021d */
[----:B------:R-:W-:Y:S01]  /*17480*/  FFMA R15, R26, R15, R0 ;  /* 0x0000000f1a0f7223 */ /* 0x000fe20000000000 */
[----:B------:R-:W-:Y:S01]  /*17490*/  MOV R24, 0x4 ;  /* 0x0000000400187802 */ /* 0x000fe20000000f00 */
[----:B--2---:R-:W-:Y:S01]  /*174a0*/  FFMA R0, R8, R26, R21 ;  /* 0x0000001a08007223 */ /* 0x004fe20000000015 */
[----:B------:R-:W-:Y:S01]  /*174b0*/  LEA R8, R28, -R28, 0x3 ;  /* 0x8000001c1c087211 */ /* 0x000fe200078e18ff */
[----:B------:R-:W-:-:S02]  /*174c0*/  FFMA R23, R26, R9, R23 ;  /* 0x000000091a177223 */ /* 0x000fc40000000017 */
[C---:B------:R-:W-:Y:S02]  /*174d0*/  FFMA R10, R26.reuse, R10, R20 ;  /* 0x0000000a1a0a7223 */ /* 0x040fe40000000014 */
[----:B------:R-:W-:Y:S02]  /*174e0*/  FFMA R2, R26, R11, R2 ;  /* 0x0000000b1a027223 */ /* 0x000fe40000000002 */
[----:B------:R-:W-:-:S04]  /*174f0*/  IMAD.WIDE R8, R8, R24, c[0x0][0x170] ;  /* 0x00005c0008087625 */ /* 0x000fc800078e0218 */
[----:B0-----:R-:W-:Y:S02]  /*17500*/  FFMA R4, R4, R26, R13 ;  /* 0x0000001a04047223 */ /* 0x001fe4000000000d */
[C---:B------:R-:W-:Y:S02]  /*17510*/  FFMA R5, R27.reuse, R5, R14 ;  /* 0x000000051b057223 */ /* 0x040fe4000000000e */
[C---:B------:R-:W-:Y:S02]  /*17520*/  FFMA R15, R27.reuse, R6, R15 ;  /* 0x000000061b0f7223 */ /* 0x040fe4000000000f */
[----:B------:R-:W-:Y:S01]  /*17530*/  FFMA R7, R27, R7, R0 ;  /* 0x000000071b077223 */ /* 0x000fe20000000000 */
[----:B------:R-:W-:Y:S04]  /*17540*/  STG.E [R8.64], R5 ;  /* 0x0000000508007986 */ /* 0x000fe8000c101904 */
[----:B------:R-:W-:Y:S01]  /*17550*/  STG.E [R8.64+0x4], R15 ;  /* 0x0000040f08007986 */ /* 0x000fe2000c101904 */
[----:B-1----:R-:W-:-:S02]  /*17560*/  FFMA R23, R16, R27, R23 ;  /* 0x0000001b10177223 */ /* 0x002fc40000000017 */
[C---:B------:R-:W-:Y:S02]  /*17570*/  FFMA R17, R27.reuse, R17, R10 ;  /* 0x000000111b117223 */ /* 0x040fe4000000000a */
[C---:B------:R-:W-:Y:S02]  /*17580*/  FFMA R3, R27.reuse, R18, R2 ;  /* 0x000000121b037223 */ /* 0x040fe40000000002 */
[----:B------:R-:W-:Y:S01]  /*17590*/  FFMA R19, R27, R19, R4 ;  /* 0x000000131b137223 */ /* 0x000fe20000000004 */
[----:B------:R-:W-:Y:S04]  /*175a0*/  STG.E [R8.64+0x8], R7 ;  /* 0x0000080708007986 */ /* 0x000fe8000c101904 */
[----:B------:R-:W-:Y:S04]  /*175b0*/  STG.E [R8.64+0xc], R23 ;  /* 0x00000c1708007986 */ /* 0x000fe8000c101904 */
[----:B------:R-:W-:Y:S04]  /*175c0*/  STG.E [R8.64+0x10], R17 ;  /* 0x0000101108007986 */ /* 0x000fe8000c101904 */
[----:B------:R-:W-:Y:S04]  /*175d0*/  STG.E [R8.64+0x14], R3 ;  /* 0x0000140308007986 */ /* 0x000fe8000c101904 */
[----:B------:R-:W-:Y:S01]  /*175e0*/  STG.E [R8.64+0x18], R19 ;  /* 0x0000181308007986 */ /* 0x000fe2000c101904 */
[----:B------:R-:W-:Y:S05]  /*175f0*/  EXIT ;  /* 0x000000000000794d */ /* 0x000fea0003800000 */
.L_x_0:
[----:B------:R-:W-:-:S00]  /*17600*/  BRA `(.L_x_0) ;  /* 0xfffffff000007947 */ /* 0x000fc0000383ffff */
[----:B------:R-:W-:-:S00]  /*17610*/  NOP ;  /* 0x0000000000007918 */ /* 0x000fc00000000000 */
        /* <DEDUP_REMOVED lines=14> */
.L_x_1:


//--------------------- .nv.shared.candidate2     --------------------------
	.section	.nv.shared.candidate2,"aw",@nobits
	.align	4
.nv.shared.candidate2:
	.zero		33216
